//
// Generated by NVIDIA NVVM Compiler
//
// Compiler Build ID: CL-36424714
// Cuda compilation tools, release 13.0, V13.0.88
// Based on NVVM 20.0.0
//

.version 9.0
.target sm_100
.address_size 64

	// .globl	moe_align_block_size_kernel
// _ZZ27moe_align_block_size_kernelE9scan_temp has been demoted
.global .align 1 .b8 _ZN34_INTERNAL_ba55e288_4_k_cu_a7df09964cuda3std3__45__cpo5beginE[1];
.global .align 1 .b8 _ZN34_INTERNAL_ba55e288_4_k_cu_a7df09964cuda3std3__45__cpo3endE[1];
.global .align 1 .b8 _ZN34_INTERNAL_ba55e288_4_k_cu_a7df09964cuda3std3__45__cpo6cbeginE[1];
.global .align 1 .b8 _ZN34_INTERNAL_ba55e288_4_k_cu_a7df09964cuda3std3__45__cpo4cendE[1];
.global .align 1 .b8 _ZN34_INTERNAL_ba55e288_4_k_cu_a7df09964cuda3std3__45__cpo6rbeginE[1];
.global .align 1 .b8 _ZN34_INTERNAL_ba55e288_4_k_cu_a7df09964cuda3std3__45__cpo4rendE[1];
.global .align 1 .b8 _ZN34_INTERNAL_ba55e288_4_k_cu_a7df09964cuda3std3__45__cpo7crbeginE[1];
.global .align 1 .b8 _ZN34_INTERNAL_ba55e288_4_k_cu_a7df09964cuda3std3__45__cpo5crendE[1];
.global .align 1 .b8 _ZN34_INTERNAL_ba55e288_4_k_cu_a7df09964cuda3std3__436_GLOBAL__N__ba55e288_4_k_cu_a7df09966ignoreE[1];
.global .align 1 .b8 _ZN34_INTERNAL_ba55e288_4_k_cu_a7df09964cuda3std3__419piecewise_constructE[1];
.global .align 1 .b8 _ZN34_INTERNAL_ba55e288_4_k_cu_a7df09964cuda3std3__48in_placeE[1];
.global .align 1 .b8 _ZN34_INTERNAL_ba55e288_4_k_cu_a7df09964cuda3std3__420unreachable_sentinelE[1];
.global .align 1 .b8 _ZN34_INTERNAL_ba55e288_4_k_cu_a7df09964cuda3std3__47nulloptE[1];
.global .align 1 .b8 _ZN34_INTERNAL_ba55e288_4_k_cu_a7df09964cuda3std3__48unexpectE[1];
.global .align 1 .b8 _ZN34_INTERNAL_ba55e288_4_k_cu_a7df09964cuda3std6ranges3__45__cpo4swapE[1];
.global .align 1 .b8 _ZN34_INTERNAL_ba55e288_4_k_cu_a7df09964cuda3std6ranges3__45__cpo9iter_moveE[1];
.global .align 1 .b8 _ZN34_INTERNAL_ba55e288_4_k_cu_a7df09964cuda3std6ranges3__45__cpo5beginE[1];
.global .align 1 .b8 _ZN34_INTERNAL_ba55e288_4_k_cu_a7df09964cuda3std6ranges3__45__cpo3endE[1];
.global .align 1 .b8 _ZN34_INTERNAL_ba55e288_4_k_cu_a7df09964cuda3std6ranges3__45__cpo6cbeginE[1];
.global .align 1 .b8 _ZN34_INTERNAL_ba55e288_4_k_cu_a7df09964cuda3std6ranges3__45__cpo4cendE[1];
.global .align 1 .b8 _ZN34_INTERNAL_ba55e288_4_k_cu_a7df09964cuda3std6ranges3__45__cpo7advanceE[1];
.global .align 1 .b8 _ZN34_INTERNAL_ba55e288_4_k_cu_a7df09964cuda3std6ranges3__45__cpo9iter_swapE[1];
.global .align 1 .b8 _ZN34_INTERNAL_ba55e288_4_k_cu_a7df09964cuda3std6ranges3__45__cpo4nextE[1];
.global .align 1 .b8 _ZN34_INTERNAL_ba55e288_4_k_cu_a7df09964cuda3std6ranges3__45__cpo4prevE[1];
.global .align 1 .b8 _ZN34_INTERNAL_ba55e288_4_k_cu_a7df09964cuda3std6ranges3__45__cpo4dataE[1];
.global .align 1 .b8 _ZN34_INTERNAL_ba55e288_4_k_cu_a7df09964cuda3std6ranges3__45__cpo5cdataE[1];
.global .align 1 .b8 _ZN34_INTERNAL_ba55e288_4_k_cu_a7df09964cuda3std6ranges3__45__cpo4sizeE[1];
.global .align 1 .b8 _ZN34_INTERNAL_ba55e288_4_k_cu_a7df09964cuda3std6ranges3__45__cpo5ssizeE[1];
.global .align 1 .b8 _ZN34_INTERNAL_ba55e288_4_k_cu_a7df09964cuda3std6ranges3__45__cpo8distanceE[1];
.global .align 1 .b8 _ZN34_INTERNAL_ba55e288_4_k_cu_a7df09966thrust24THRUST_300001_SM_1000_NS6system6detail10sequential3seqE[1];
.global .align 1 .b8 _ZN34_INTERNAL_ba55e288_4_k_cu_a7df09966thrust24THRUST_300001_SM_1000_NS12placeholders2_1E[1];
.global .align 1 .b8 _ZN34_INTERNAL_ba55e288_4_k_cu_a7df09966thrust24THRUST_300001_SM_1000_NS12placeholders2_2E[1];
.global .align 1 .b8 _ZN34_INTERNAL_ba55e288_4_k_cu_a7df09966thrust24THRUST_300001_SM_1000_NS12placeholders2_3E[1];
.global .align 1 .b8 _ZN34_INTERNAL_ba55e288_4_k_cu_a7df09966thrust24THRUST_300001_SM_1000_NS12placeholders2_4E[1];
.global .align 1 .b8 _ZN34_INTERNAL_ba55e288_4_k_cu_a7df09966thrust24THRUST_300001_SM_1000_NS12placeholders2_5E[1];
.global .align 1 .b8 _ZN34_INTERNAL_ba55e288_4_k_cu_a7df09966thrust24THRUST_300001_SM_1000_NS12placeholders2_6E[1];
.global .align 1 .b8 _ZN34_INTERNAL_ba55e288_4_k_cu_a7df09966thrust24THRUST_300001_SM_1000_NS12placeholders2_7E[1];
.global .align 1 .b8 _ZN34_INTERNAL_ba55e288_4_k_cu_a7df09966thrust24THRUST_300001_SM_1000_NS12placeholders2_8E[1];
.global .align 1 .b8 _ZN34_INTERNAL_ba55e288_4_k_cu_a7df09966thrust24THRUST_300001_SM_1000_NS12placeholders2_9E[1];
.global .align 1 .b8 _ZN34_INTERNAL_ba55e288_4_k_cu_a7df09966thrust24THRUST_300001_SM_1000_NS12placeholders3_10E[1];
.extern .shared .align 16 .b8 shared_mem[];

.visible .entry moe_align_block_size_kernel(
	.param .u64 .ptr .align 1 moe_align_block_size_kernel_param_0,
	.param .u64 .ptr .align 1 moe_align_block_size_kernel_param_1,
	.param .u64 .ptr .align 1 moe_align_block_size_kernel_param_2,
	.param .u64 .ptr .align 1 moe_align_block_size_kernel_param_3,
	.param .u32 moe_align_block_size_kernel_param_4,
	.param .u32 moe_align_block_size_kernel_param_5,
	.param .u32 moe_align_block_size_kernel_param_6,
	.param .u32 moe_align_block_size_kernel_param_7,
	.param .u64 .ptr .align 1 moe_align_block_size_kernel_param_8
)
{
	.reg .pred 	%p<50>;
	.reg .b32 	%r<339>;
	.reg .b64 	%rd<63>;
	// demoted variable
	.shared .align 16 .b8 _ZZ27moe_align_block_size_kernelE9scan_temp[4256];
	ld.param.u64 	%rd18, [moe_align_block_size_kernel_param_0];
	ld.param.u64 	%rd19, [moe_align_block_size_kernel_param_1];
	ld.param.u32 	%r67, [moe_align_block_size_kernel_param_5];
	ld.param.u32 	%r68, [moe_align_block_size_kernel_param_6];
	ld.param.u32 	%r69, [moe_align_block_size_kernel_param_7];
	cvta.to.global.u64 	%rd1, %rd19;
	cvta.to.global.u64 	%rd2, %rd18;
	mov.u32 	%r322, %tid.x;
	mov.u32 	%r2, %ntid.x;
	add.s32 	%r3, %r67, -1;
	add.s32 	%r70, %r3, %r69;
	div.s32 	%r4, %r70, %r67;
	mov.u32 	%r71, %ctaid.x;
	setp.ne.s32 	%p1, %r71, 1;
	@%p1 bra 	$L__BB0_7;
	setp.ge.s32 	%p44, %r322, %r69;
	@%p44 bra 	$L__BB0_55;
	add.s32 	%r295, %r322, %r2;
	max.u32 	%r296, %r69, %r295;
	setp.lt.u32 	%p45, %r295, %r69;
	selp.u32 	%r297, 1, 0, %p45;
	add.s32 	%r298, %r295, %r297;
	sub.s32 	%r299, %r296, %r298;
	div.u32 	%r300, %r299, %r2;
	add.s32 	%r5, %r300, %r297;
	and.b32  	%r301, %r5, 3;
	setp.eq.s32 	%p46, %r301, 3;
	@%p46 bra 	$L__BB0_5;
	add.s32 	%r302, %r5, 1;
	and.b32  	%r303, %r302, 3;
	mul.wide.u32 	%rd49, %r322, 4;
	add.s64 	%rd61, %rd1, %rd49;
	mul.wide.u32 	%rd4, %r2, 4;
	neg.s32 	%r321, %r303;
	mad.lo.s32 	%r322, %r2, %r303, %r322;
$L__BB0_4:
	.pragma "nounroll";
	st.global.u32 	[%rd61], %r68;
	add.s64 	%rd61, %rd61, %rd4;
	add.s32 	%r321, %r321, 1;
	setp.ne.s32 	%p47, %r321, 0;
	@%p47 bra 	$L__BB0_4;
$L__BB0_5:
	setp.lt.u32 	%p48, %r5, 3;
	@%p48 bra 	$L__BB0_55;
$L__BB0_6:
	mul.wide.u32 	%rd50, %r322, 4;
	add.s64 	%rd51, %rd1, %rd50;
	st.global.u32 	[%rd51], %r68;
	add.s32 	%r304, %r322, %r2;
	mul.wide.u32 	%rd52, %r304, 4;
	add.s64 	%rd53, %rd1, %rd52;
	st.global.u32 	[%rd53], %r68;
	add.s32 	%r305, %r304, %r2;
	mul.wide.u32 	%rd54, %r305, 4;
	add.s64 	%rd55, %rd1, %rd54;
	st.global.u32 	[%rd55], %r68;
	add.s32 	%r306, %r305, %r2;
	mul.wide.u32 	%rd56, %r306, 4;
	add.s64 	%rd57, %rd1, %rd56;
	st.global.u32 	[%rd57], %r68;
	add.s32 	%r322, %r306, %r2;
	setp.lt.s32 	%p49, %r322, %r69;
	@%p49 bra 	$L__BB0_6;
	bra.uni 	$L__BB0_55;
$L__BB0_7:
	ld.param.u32 	%r307, [moe_align_block_size_kernel_param_4];
	setp.ge.s32 	%p2, %r322, %r307;
	shl.b32 	%r72, %r322, 2;
	mov.u32 	%r73, shared_mem;
	add.s32 	%r13, %r73, %r72;
	@%p2 bra 	$L__BB0_9;
	mov.b32 	%r74, 0;
	st.shared.u32 	[%r13], %r74;
$L__BB0_9:
	bar.sync 	0;
	setp.ge.s32 	%p3, %r322, %r68;
	@%p3 bra 	$L__BB0_25;
	add.s32 	%r75, %r322, %r2;
	max.u32 	%r76, %r68, %r75;
	setp.lt.u32 	%p4, %r75, %r68;
	selp.u32 	%r77, 1, 0, %p4;
	add.s32 	%r78, %r75, %r77;
	sub.s32 	%r79, %r76, %r78;
	div.u32 	%r80, %r79, %r2;
	add.s32 	%r14, %r80, %r77;
	and.b32  	%r81, %r14, 3;
	setp.eq.s32 	%p5, %r81, 3;
	mov.u32 	%r326, %r322;
	@%p5 bra 	$L__BB0_15;
	add.s32 	%r82, %r14, 1;
	and.b32  	%r83, %r82, 3;
	mul.wide.u32 	%rd20, %r322, 4;
	add.s64 	%rd62, %rd2, %rd20;
	mul.wide.u32 	%rd8, %r2, 4;
	neg.s32 	%r324, %r83;
	mad.lo.s32 	%r326, %r2, %r83, %r322;
$L__BB0_12:
	.pragma "nounroll";
	ld.param.u32 	%r308, [moe_align_block_size_kernel_param_4];
	ld.global.nc.u32 	%r18, [%rd62];
	setp.lt.s32 	%p6, %r18, 0;
	setp.ge.s32 	%p7, %r18, %r308;
	or.pred  	%p8, %p6, %p7;
	@%p8 bra 	$L__BB0_14;
	shl.b32 	%r84, %r18, 2;
	add.s32 	%r86, %r73, %r84;
	atom.shared.add.u32 	%r87, [%r86], 1;
$L__BB0_14:
	add.s64 	%rd62, %rd62, %rd8;
	add.s32 	%r324, %r324, 1;
	setp.ne.s32 	%p9, %r324, 0;
	@%p9 bra 	$L__BB0_12;
$L__BB0_15:
	setp.lt.u32 	%p10, %r14, 3;
	@%p10 bra 	$L__BB0_25;
$L__BB0_16:
	ld.param.u32 	%r309, [moe_align_block_size_kernel_param_4];
	mul.wide.u32 	%rd21, %r326, 4;
	add.s64 	%rd22, %rd2, %rd21;
	ld.global.nc.u32 	%r22, [%rd22];
	setp.lt.s32 	%p11, %r22, 0;
	setp.ge.s32 	%p12, %r22, %r309;
	or.pred  	%p13, %p11, %p12;
	@%p13 bra 	$L__BB0_18;
	shl.b32 	%r88, %r22, 2;
	add.s32 	%r90, %r73, %r88;
	atom.shared.add.u32 	%r91, [%r90], 1;
$L__BB0_18:
	ld.param.u32 	%r310, [moe_align_block_size_kernel_param_4];
	add.s32 	%r23, %r326, %r2;
	mul.wide.u32 	%rd23, %r23, 4;
	add.s64 	%rd24, %rd2, %rd23;
	ld.global.nc.u32 	%r24, [%rd24];
	setp.lt.s32 	%p14, %r24, 0;
	setp.ge.s32 	%p15, %r24, %r310;
	or.pred  	%p16, %p14, %p15;
	@%p16 bra 	$L__BB0_20;
	shl.b32 	%r92, %r24, 2;
	add.s32 	%r94, %r73, %r92;
	atom.shared.add.u32 	%r95, [%r94], 1;
$L__BB0_20:
	ld.param.u32 	%r311, [moe_align_block_size_kernel_param_4];
	add.s32 	%r25, %r23, %r2;
	mul.wide.u32 	%rd25, %r25, 4;
	add.s64 	%rd26, %rd2, %rd25;
	ld.global.nc.u32 	%r26, [%rd26];
	setp.lt.s32 	%p17, %r26, 0;
	setp.ge.s32 	%p18, %r26, %r311;
	or.pred  	%p19, %p17, %p18;
	@%p19 bra 	$L__BB0_22;
	shl.b32 	%r96, %r26, 2;
	add.s32 	%r98, %r73, %r96;
	atom.shared.add.u32 	%r99, [%r98], 1;
$L__BB0_22:
	ld.param.u32 	%r312, [moe_align_block_size_kernel_param_4];
	add.s32 	%r27, %r25, %r2;
	mul.wide.u32 	%rd27, %r27, 4;
	add.s64 	%rd28, %rd2, %rd27;
	ld.global.nc.u32 	%r28, [%rd28];
	setp.lt.s32 	%p20, %r28, 0;
	setp.ge.s32 	%p21, %r28, %r312;
	or.pred  	%p22, %p20, %p21;
	@%p22 bra 	$L__BB0_24;
	shl.b32 	%r100, %r28, 2;
	add.s32 	%r102, %r73, %r100;
	atom.shared.add.u32 	%r103, [%r102], 1;
$L__BB0_24:
	add.s32 	%r326, %r27, %r2;
	setp.lt.s32 	%p23, %r326, %r68;
	@%p23 bra 	$L__BB0_16;
$L__BB0_25:
	ld.param.u32 	%r313, [moe_align_block_size_kernel_param_4];
	setp.ge.s32 	%p24, %r322, %r313;
	bar.sync 	0;
	mov.b32 	%r327, 0;
	@%p24 bra 	$L__BB0_27;
	ld.param.u32 	%r318, [moe_align_block_size_kernel_param_5];
	ld.shared.u32 	%r105, [%r13];
	add.s32 	%r107, %r3, %r105;
	rem.s32 	%r108, %r107, %r318;
	sub.s32 	%r327, %r107, %r108;
$L__BB0_27:
	shr.u32 	%r109, %r322, 5;
	add.s32 	%r110, %r109, %r322;
	shl.b32 	%r111, %r110, 2;
	mov.u32 	%r112, _ZZ27moe_align_block_size_kernelE9scan_temp;
	add.s32 	%r113, %r112, %r111;
	st.shared.u32 	[%r113+16], %r327;
	bar.sync 	0;
	setp.gt.u32 	%p25, %r322, 31;
	@%p25 bra 	$L__BB0_29;
	mov.u32 	%r144, %tid.x;
	mov.u32 	%r145, _ZZ27moe_align_block_size_kernelE9scan_temp;
	mad.lo.s32 	%r146, %r144, 132, %r145;
	ld.shared.u32 	%r147, [%r146+16];
	ld.shared.u32 	%r148, [%r146+20];
	ld.shared.u32 	%r149, [%r146+24];
	ld.shared.u32 	%r150, [%r146+28];
	ld.shared.u32 	%r151, [%r146+32];
	ld.shared.u32 	%r152, [%r146+36];
	ld.shared.u32 	%r153, [%r146+40];
	ld.shared.u32 	%r154, [%r146+44];
	ld.shared.u32 	%r155, [%r146+48];
	ld.shared.u32 	%r156, [%r146+52];
	ld.shared.u32 	%r157, [%r146+56];
	ld.shared.u32 	%r158, [%r146+60];
	ld.shared.u32 	%r159, [%r146+64];
	ld.shared.u32 	%r160, [%r146+68];
	ld.shared.u32 	%r161, [%r146+72];
	ld.shared.u32 	%r162, [%r146+76];
	ld.shared.u32 	%r163, [%r146+80];
	ld.shared.u32 	%r164, [%r146+84];
	ld.shared.u32 	%r165, [%r146+88];
	ld.shared.u32 	%r166, [%r146+92];
	ld.shared.u32 	%r167, [%r146+96];
	ld.shared.u32 	%r168, [%r146+100];
	ld.shared.u32 	%r169, [%r146+104];
	ld.shared.u32 	%r170, [%r146+108];
	ld.shared.u32 	%r171, [%r146+112];
	ld.shared.u32 	%r172, [%r146+116];
	ld.shared.u32 	%r173, [%r146+120];
	ld.shared.u32 	%r174, [%r146+124];
	ld.shared.u32 	%r175, [%r146+128];
	ld.shared.u32 	%r176, [%r146+132];
	ld.shared.u32 	%r177, [%r146+136];
	ld.shared.u32 	%r178, [%r146+140];
	add.s32 	%r179, %r148, %r147;
	add.s32 	%r180, %r179, %r149;
	add.s32 	%r181, %r180, %r150;
	add.s32 	%r182, %r181, %r151;
	add.s32 	%r183, %r182, %r152;
	add.s32 	%r184, %r183, %r153;
	add.s32 	%r185, %r184, %r154;
	add.s32 	%r186, %r185, %r155;
	add.s32 	%r187, %r186, %r156;
	add.s32 	%r188, %r187, %r157;
	add.s32 	%r189, %r188, %r158;
	add.s32 	%r190, %r189, %r159;
	add.s32 	%r191, %r190, %r160;
	add.s32 	%r192, %r191, %r161;
	add.s32 	%r193, %r192, %r162;
	add.s32 	%r194, %r193, %r163;
	add.s32 	%r195, %r194, %r164;
	add.s32 	%r196, %r195, %r165;
	add.s32 	%r197, %r196, %r166;
	add.s32 	%r198, %r197, %r167;
	add.s32 	%r199, %r198, %r168;
	add.s32 	%r200, %r199, %r169;
	add.s32 	%r201, %r200, %r170;
	add.s32 	%r202, %r201, %r171;
	add.s32 	%r203, %r202, %r172;
	add.s32 	%r204, %r203, %r173;
	add.s32 	%r205, %r204, %r174;
	add.s32 	%r206, %r205, %r175;
	add.s32 	%r207, %r206, %r176;
	add.s32 	%r208, %r207, %r177;
	add.s32 	%r118, %r208, %r178;
	mov.b32 	%r116, 1;
	mov.b32 	%r141, 0;
	mov.b32 	%r143, -1;
	// begin inline asm
	{  .reg .s32 r0;  .reg .pred p;  shfl.sync.up.b32 r0|p, %r118, %r116, %r141, %r143;  @p add.s32 r0, r0, %r118;  mov.s32 %r114, r0;}
	// end inline asm
	mov.b32 	%r122, 2;
	// begin inline asm
	{  .reg .s32 r0;  .reg .pred p;  shfl.sync.up.b32 r0|p, %r114, %r122, %r141, %r143;  @p add.s32 r0, r0, %r114;  mov.s32 %r120, r0;}
	// end inline asm
	mov.b32 	%r128, 4;
	// begin inline asm
	{  .reg .s32 r0;  .reg .pred p;  shfl.sync.up.b32 r0|p, %r120, %r128, %r141, %r143;  @p add.s32 r0, r0, %r120;  mov.s32 %r126, r0;}
	// end inline asm
	mov.b32 	%r134, 8;
	// begin inline asm
	{  .reg .s32 r0;  .reg .pred p;  shfl.sync.up.b32 r0|p, %r126, %r134, %r141, %r143;  @p add.s32 r0, r0, %r126;  mov.s32 %r132, r0;}
	// end inline asm
	mov.b32 	%r140, 16;
	// begin inline asm
	{  .reg .s32 r0;  .reg .pred p;  shfl.sync.up.b32 r0|p, %r132, %r140, %r141, %r143;  @p add.s32 r0, r0, %r132;  mov.s32 %r138, r0;}
	// end inline asm
	sub.s32 	%r209, %r138, %r118;
	ld.shared.u32 	%r210, [%r146+16];
	ld.shared.u32 	%r211, [%r146+20];
	ld.shared.u32 	%r212, [%r146+24];
	ld.shared.u32 	%r213, [%r146+28];
	ld.shared.u32 	%r214, [%r146+32];
	ld.shared.u32 	%r215, [%r146+36];
	ld.shared.u32 	%r216, [%r146+40];
	ld.shared.u32 	%r217, [%r146+44];
	ld.shared.u32 	%r218, [%r146+48];
	ld.shared.u32 	%r219, [%r146+52];
	ld.shared.u32 	%r220, [%r146+56];
	ld.shared.u32 	%r221, [%r146+60];
	ld.shared.u32 	%r222, [%r146+64];
	ld.shared.u32 	%r223, [%r146+68];
	ld.shared.u32 	%r224, [%r146+72];
	ld.shared.u32 	%r225, [%r146+76];
	ld.shared.u32 	%r226, [%r146+80];
	ld.shared.u32 	%r227, [%r146+84];
	ld.shared.u32 	%r228, [%r146+88];
	ld.shared.u32 	%r229, [%r146+92];
	ld.shared.u32 	%r230, [%r146+96];
	ld.shared.u32 	%r231, [%r146+100];
	ld.shared.u32 	%r232, [%r146+104];
	ld.shared.u32 	%r233, [%r146+108];
	ld.shared.u32 	%r234, [%r146+112];
	ld.shared.u32 	%r235, [%r146+116];
	ld.shared.u32 	%r236, [%r146+120];
	ld.shared.u32 	%r237, [%r146+124];
	ld.shared.u32 	%r238, [%r146+128];
	ld.shared.u32 	%r239, [%r146+132];
	ld.shared.u32 	%r240, [%r146+136];
	add.s32 	%r241, %r210, %r209;
	add.s32 	%r242, %r211, %r241;
	add.s32 	%r243, %r212, %r242;
	add.s32 	%r244, %r213, %r243;
	add.s32 	%r245, %r214, %r244;
	add.s32 	%r246, %r215, %r245;
	add.s32 	%r247, %r216, %r246;
	add.s32 	%r248, %r217, %r247;
	add.s32 	%r249, %r218, %r248;
	add.s32 	%r250, %r219, %r249;
	add.s32 	%r251, %r220, %r250;
	add.s32 	%r252, %r221, %r251;
	add.s32 	%r253, %r222, %r252;
	add.s32 	%r254, %r223, %r253;
	add.s32 	%r255, %r224, %r254;
	add.s32 	%r256, %r225, %r255;
	add.s32 	%r257, %r226, %r256;
	add.s32 	%r258, %r227, %r257;
	add.s32 	%r259, %r228, %r258;
	add.s32 	%r260, %r229, %r259;
	add.s32 	%r261, %r230, %r260;
	add.s32 	%r262, %r231, %r261;
	add.s32 	%r263, %r232, %r262;
	add.s32 	%r264, %r233, %r263;
	add.s32 	%r265, %r234, %r264;
	add.s32 	%r266, %r235, %r265;
	add.s32 	%r267, %r236, %r266;
	add.s32 	%r268, %r237, %r267;
	add.s32 	%r269, %r238, %r268;
	add.s32 	%r270, %r239, %r269;
	add.s32 	%r271, %r240, %r270;
	st.shared.u32 	[%r146+16], %r209;
	st.shared.u32 	[%r146+20], %r241;
	st.shared.u32 	[%r146+24], %r242;
	st.shared.u32 	[%r146+28], %r243;
	st.shared.u32 	[%r146+32], %r244;
	st.shared.u32 	[%r146+36], %r245;
	st.shared.u32 	[%r146+40], %r246;
	st.shared.u32 	[%r146+44], %r247;
	st.shared.u32 	[%r146+48], %r248;
	st.shared.u32 	[%r146+52], %r249;
	st.shared.u32 	[%r146+56], %r250;
	st.shared.u32 	[%r146+60], %r251;
	st.shared.u32 	[%r146+64], %r252;
	st.shared.u32 	[%r146+68], %r253;
	st.shared.u32 	[%r146+72], %r254;
	st.shared.u32 	[%r146+76], %r255;
	st.shared.u32 	[%r146+80], %r256;
	st.shared.u32 	[%r146+84], %r257;
	st.shared.u32 	[%r146+88], %r258;
	st.shared.u32 	[%r146+92], %r259;
	st.shared.u32 	[%r146+96], %r260;
	st.shared.u32 	[%r146+100], %r261;
	st.shared.u32 	[%r146+104], %r262;
	st.shared.u32 	[%r146+108], %r263;
	st.shared.u32 	[%r146+112], %r264;
	st.shared.u32 	[%r146+116], %r265;
	st.shared.u32 	[%r146+120], %r266;
	st.shared.u32 	[%r146+124], %r267;
	st.shared.u32 	[%r146+128], %r268;
	st.shared.u32 	[%r146+132], %r269;
	st.shared.u32 	[%r146+136], %r270;
	st.shared.u32 	[%r146+140], %r271;
$L__BB0_29:
	ld.param.u64 	%rd60, [moe_align_block_size_kernel_param_8];
	ld.param.u32 	%r314, [moe_align_block_size_kernel_param_4];
	bar.sync 	0;
	mov.u32 	%r32, %tid.x;
	shr.u32 	%r272, %r32, 5;
	add.s32 	%r273, %r272, %r32;
	shl.b32 	%r274, %r273, 2;
	mov.u32 	%r275, _ZZ27moe_align_block_size_kernelE9scan_temp;
	add.s32 	%r276, %r275, %r274;
	ld.shared.u32 	%r33, [%r276+16];
	setp.gt.s32 	%p26, %r32, %r314;
	cvta.to.global.u64 	%rd11, %rd60;
	mul.wide.u32 	%rd29, %r32, 4;
	add.s64 	%rd12, %rd11, %rd29;
	@%p26 bra 	$L__BB0_31;
	st.global.u32 	[%rd12], %r33;
$L__BB0_31:
	ld.param.u32 	%r315, [moe_align_block_size_kernel_param_4];
	setp.ne.s32 	%p27, %r32, %r315;
	@%p27 bra 	$L__BB0_33;
	ld.param.u64 	%rd59, [moe_align_block_size_kernel_param_3];
	cvta.to.global.u64 	%rd30, %rd59;
	st.global.u32 	[%rd30], %r33;
$L__BB0_33:
	ld.param.u32 	%r316, [moe_align_block_size_kernel_param_4];
	ld.param.u64 	%rd58, [moe_align_block_size_kernel_param_2];
	cvta.to.global.u64 	%rd13, %rd58;
	setp.ge.s32 	%p28, %r32, %r316;
	bar.sync 	0;
	@%p28 bra 	$L__BB0_47;
	ld.param.u32 	%r319, [moe_align_block_size_kernel_param_5];
	ld.global.u32 	%r277, [%rd12];
	div.s32 	%r330, %r277, %r319;
	ld.global.u32 	%r278, [%rd12+4];
	div.s32 	%r35, %r278, %r319;
	setp.ge.s32 	%p29, %r330, %r35;
	@%p29 bra 	$L__BB0_47;
	sub.s32 	%r36, %r35, %r330;
	and.b32  	%r37, %r36, 15;
	sub.s32 	%r279, %r330, %r35;
	setp.gt.u32 	%p30, %r279, -16;
	@%p30 bra 	$L__BB0_38;
	and.b32  	%r280, %r36, -16;
	neg.s32 	%r328, %r280;
	add.s64 	%rd14, %rd13, 32;
$L__BB0_37:
	.pragma "nounroll";
	mul.wide.s32 	%rd31, %r330, 4;
	add.s64 	%rd32, %rd14, %rd31;
	st.global.u32 	[%rd32+-32], %r32;
	st.global.u32 	[%rd32+-28], %r32;
	st.global.u32 	[%rd32+-24], %r32;
	st.global.u32 	[%rd32+-20], %r32;
	st.global.u32 	[%rd32+-16], %r32;
	st.global.u32 	[%rd32+-12], %r32;
	st.global.u32 	[%rd32+-8], %r32;
	st.global.u32 	[%rd32+-4], %r32;
	st.global.u32 	[%rd32], %r32;
	st.global.u32 	[%rd32+4], %r32;
	st.global.u32 	[%rd32+8], %r32;
	st.global.u32 	[%rd32+12], %r32;
	st.global.u32 	[%rd32+16], %r32;
	st.global.u32 	[%rd32+20], %r32;
	st.global.u32 	[%rd32+24], %r32;
	st.global.u32 	[%rd32+28], %r32;
	add.s32 	%r330, %r330, 16;
	add.s32 	%r328, %r328, 16;
	setp.ne.s32 	%p31, %r328, 0;
	@%p31 bra 	$L__BB0_37;
$L__BB0_38:
	setp.eq.s32 	%p32, %r37, 0;
	@%p32 bra 	$L__BB0_47;
	and.b32  	%r44, %r36, 7;
	setp.lt.u32 	%p33, %r37, 8;
	@%p33 bra 	$L__BB0_41;
	mul.wide.s32 	%rd33, %r330, 4;
	add.s64 	%rd34, %rd13, %rd33;
	st.global.u32 	[%rd34], %r32;
	st.global.u32 	[%rd34+4], %r32;
	st.global.u32 	[%rd34+8], %r32;
	st.global.u32 	[%rd34+12], %r32;
	st.global.u32 	[%rd34+16], %r32;
	st.global.u32 	[%rd34+20], %r32;
	st.global.u32 	[%rd34+24], %r32;
	st.global.u32 	[%rd34+28], %r32;
	add.s32 	%r330, %r330, 8;
$L__BB0_41:
	setp.eq.s32 	%p34, %r44, 0;
	@%p34 bra 	$L__BB0_47;
	and.b32  	%r47, %r36, 3;
	setp.lt.u32 	%p35, %r44, 4;
	@%p35 bra 	$L__BB0_44;
	mul.wide.s32 	%rd35, %r330, 4;
	add.s64 	%rd36, %rd13, %rd35;
	st.global.u32 	[%rd36], %r32;
	st.global.u32 	[%rd36+4], %r32;
	st.global.u32 	[%rd36+8], %r32;
	st.global.u32 	[%rd36+12], %r32;
	add.s32 	%r330, %r330, 4;
$L__BB0_44:
	setp.eq.s32 	%p36, %r47, 0;
	@%p36 bra 	$L__BB0_47;
	neg.s32 	%r333, %r47;
$L__BB0_46:
	.pragma "nounroll";
	mul.wide.s32 	%rd37, %r330, 4;
	add.s64 	%rd38, %rd13, %rd37;
	st.global.u32 	[%rd38], %r32;
	add.s32 	%r330, %r330, 1;
	add.s32 	%r333, %r333, 1;
	setp.ne.s32 	%p37, %r333, 0;
	@%p37 bra 	$L__BB0_46;
$L__BB0_47:
	ld.param.u32 	%r320, [moe_align_block_size_kernel_param_5];
	ld.param.u32 	%r317, [moe_align_block_size_kernel_param_4];
	mul.wide.s32 	%rd39, %r317, 4;
	add.s64 	%rd40, %rd11, %rd39;
	ld.global.u32 	%r281, [%rd40];
	div.s32 	%r282, %r281, %r320;
	add.s32 	%r337, %r282, %r32;
	setp.ge.s32 	%p38, %r337, %r4;
	@%p38 bra 	$L__BB0_54;
	mov.u32 	%r56, %ntid.x;
	add.s32 	%r283, %r337, %r56;
	max.s32 	%r284, %r4, %r283;
	setp.lt.s32 	%p39, %r283, %r4;
	selp.u32 	%r285, 1, 0, %p39;
	add.s32 	%r286, %r283, %r285;
	sub.s32 	%r287, %r284, %r286;
	div.u32 	%r288, %r287, %r56;
	add.s32 	%r57, %r288, %r285;
	and.b32  	%r289, %r57, 3;
	setp.eq.s32 	%p40, %r289, 3;
	@%p40 bra 	$L__BB0_51;
	add.s32 	%r290, %r57, 1;
	and.b32  	%r291, %r290, 3;
	neg.s32 	%r335, %r291;
$L__BB0_50:
	.pragma "nounroll";
	mul.wide.s32 	%rd41, %r337, 4;
	add.s64 	%rd42, %rd13, %rd41;
	mov.b32 	%r292, -1;
	st.global.u32 	[%rd42], %r292;
	add.s32 	%r337, %r337, %r56;
	add.s32 	%r335, %r335, 1;
	setp.ne.s32 	%p41, %r335, 0;
	@%p41 bra 	$L__BB0_50;
$L__BB0_51:
	setp.lt.u32 	%p42, %r57, 3;
	@%p42 bra 	$L__BB0_54;
	shl.b32 	%r294, %r56, 2;
	cvt.u64.u32 	%rd45, %r294;
$L__BB0_53:
	mul.wide.s32 	%rd43, %r337, 4;
	add.s64 	%rd44, %rd13, %rd43;
	mov.b32 	%r293, -1;
	st.global.u32 	[%rd44], %r293;
	add.s64 	%rd46, %rd44, %rd45;
	st.global.u32 	[%rd46], %r293;
	add.s64 	%rd47, %rd46, %rd45;
	st.global.u32 	[%rd47], %r293;
	add.s64 	%rd48, %rd47, %rd45;
	st.global.u32 	[%rd48], %r293;
	add.s32 	%r337, %r294, %r337;
	setp.lt.s32 	%p43, %r337, %r4;
	@%p43 bra 	$L__BB0_53;
$L__BB0_54:
	bar.sync 	0;
$L__BB0_55:
	ret;

}
	// .globl	moe_sort_tokens_kernel
.visible .entry moe_sort_tokens_kernel(
	.param .u64 .ptr .align 1 moe_sort_tokens_kernel_param_0,
	.param .u64 .ptr .align 1 moe_sort_tokens_kernel_param_1,
	.param .u64 .ptr .align 1 moe_sort_tokens_kernel_param_2,
	.param .u32 moe_sort_tokens_kernel_param_3,
	.param .u32 moe_sort_tokens_kernel_param_4,
	.param .u32 moe_sort_tokens_kernel_param_5
)
{
	.reg .pred 	%p<27>;
	.reg .b32 	%r<45>;
	.reg .b64 	%rd<44>;

	ld.param.u64 	%rd8, [moe_sort_tokens_kernel_param_0];
	ld.param.u64 	%rd9, [moe_sort_tokens_kernel_param_1];
	ld.param.u64 	%rd10, [moe_sort_tokens_kernel_param_2];
	ld.param.u32 	%r28, [moe_sort_tokens_kernel_param_3];
	ld.param.u32 	%r29, [moe_sort_tokens_kernel_param_4];
	ld.param.u32 	%r30, [moe_sort_tokens_kernel_param_5];
	cvta.to.global.u64 	%rd1, %rd9;
	cvta.to.global.u64 	%rd2, %rd10;
	cvta.to.global.u64 	%rd3, %rd8;
	mov.u32 	%r1, %ctaid.y;
	mov.u32 	%r2, %ntid.x;
	mov.u32 	%r3, %tid.x;
	mad.lo.s32 	%r43, %r1, %r2, %r3;
	mov.u32 	%r31, %nctaid.y;
	mul.lo.s32 	%r5, %r2, %r31;
	setp.ge.s32 	%p1, %r43, %r29;
	@%p1 bra 	$L__BB1_21;
	add.s32 	%r32, %r43, %r5;
	max.u32 	%r33, %r29, %r32;
	setp.lt.u32 	%p2, %r32, %r29;
	selp.u32 	%r34, 1, 0, %p2;
	add.s32 	%r35, %r32, %r34;
	sub.s32 	%r36, %r33, %r35;
	div.u32 	%r37, %r36, %r5;
	add.s32 	%r6, %r37, %r34;
	and.b32  	%r38, %r6, 3;
	setp.eq.s32 	%p3, %r38, 3;
	@%p3 bra 	$L__BB1_7;
	mul.wide.u32 	%rd11, %r2, %r1;
	cvt.u64.u32 	%rd12, %r3;
	add.s64 	%rd13, %rd11, %rd12;
	shl.b64 	%rd14, %rd13, 2;
	add.s64 	%rd43, %rd3, %rd14;
	mul.wide.u32 	%rd5, %r5, 4;
	add.s32 	%r39, %r6, 1;
	and.b32  	%r40, %r39, 3;
	neg.s32 	%r41, %r40;
$L__BB1_3:
	.pragma "nounroll";
	ld.global.nc.u32 	%r10, [%rd43];
	setp.lt.s32 	%p4, %r10, 0;
	setp.ge.s32 	%p5, %r10, %r28;
	or.pred  	%p6, %p4, %p5;
	@%p6 bra 	$L__BB1_6;
	mul.wide.u32 	%rd15, %r10, 4;
	add.s64 	%rd16, %rd2, %rd15;
	atom.global.add.u32 	%r11, [%rd16], 1;
	setp.ge.s32 	%p7, %r11, %r30;
	@%p7 bra 	$L__BB1_6;
	mul.wide.s32 	%rd17, %r11, 4;
	add.s64 	%rd18, %rd1, %rd17;
	st.global.u32 	[%rd18], %r43;
$L__BB1_6:
	add.s32 	%r43, %r43, %r5;
	add.s64 	%rd43, %rd43, %rd5;
	add.s32 	%r41, %r41, 1;
	setp.ne.s32 	%p8, %r41, 0;
	@%p8 bra 	$L__BB1_3;
$L__BB1_7:
	setp.lt.u32 	%p9, %r6, 3;
	@%p9 bra 	$L__BB1_21;
$L__BB1_8:
	mul.wide.u32 	%rd19, %r43, 4;
	add.s64 	%rd20, %rd3, %rd19;
	ld.global.nc.u32 	%r16, [%rd20];
	setp.lt.s32 	%p10, %r16, 0;
	setp.ge.s32 	%p11, %r16, %r28;
	or.pred  	%p12, %p10, %p11;
	@%p12 bra 	$L__BB1_11;
	mul.wide.u32 	%rd21, %r16, 4;
	add.s64 	%rd22, %rd2, %rd21;
	atom.global.add.u32 	%r17, [%rd22], 1;
	setp.ge.s32 	%p13, %r17, %r30;
	@%p13 bra 	$L__BB1_11;
	mul.wide.s32 	%rd23, %r17, 4;
	add.s64 	%rd24, %rd1, %rd23;
	st.global.u32 	[%rd24], %r43;
$L__BB1_11:
	add.s32 	%r18, %r43, %r5;
	mul.wide.u32 	%rd25, %r18, 4;
	add.s64 	%rd26, %rd3, %rd25;
	ld.global.nc.u32 	%r19, [%rd26];
	setp.lt.s32 	%p14, %r19, 0;
	setp.ge.s32 	%p15, %r19, %r28;
	or.pred  	%p16, %p14, %p15;
	@%p16 bra 	$L__BB1_14;
	mul.wide.u32 	%rd27, %r19, 4;
	add.s64 	%rd28, %rd2, %rd27;
	atom.global.add.u32 	%r20, [%rd28], 1;
	setp.ge.s32 	%p17, %r20, %r30;
	@%p17 bra 	$L__BB1_14;
	mul.wide.s32 	%rd29, %r20, 4;
	add.s64 	%rd30, %rd1, %rd29;
	st.global.u32 	[%rd30], %r18;
$L__BB1_14:
	add.s32 	%r21, %r18, %r5;
	mul.wide.u32 	%rd31, %r21, 4;
	add.s64 	%rd32, %rd3, %rd31;
	ld.global.nc.u32 	%r22, [%rd32];
	setp.lt.s32 	%p18, %r22, 0;
	setp.ge.s32 	%p19, %r22, %r28;
	or.pred  	%p20, %p18, %p19;
	@%p20 bra 	$L__BB1_17;
	mul.wide.u32 	%rd33, %r22, 4;
	add.s64 	%rd34, %rd2, %rd33;
	atom.global.add.u32 	%r23, [%rd34], 1;
	setp.ge.s32 	%p21, %r23, %r30;
	@%p21 bra 	$L__BB1_17;
	mul.wide.s32 	%rd35, %r23, 4;
	add.s64 	%rd36, %rd1, %rd35;
	st.global.u32 	[%rd36], %r21;
$L__BB1_17:
	add.s32 	%r24, %r21, %r5;
	mul.wide.u32 	%rd37, %r24, 4;
	add.s64 	%rd38, %rd3, %rd37;
	ld.global.nc.u32 	%r25, [%rd38];
	setp.lt.s32 	%p22, %r25, 0;
	setp.ge.s32 	%p23, %r25, %r28;
	or.pred  	%p24, %p22, %p23;
	@%p24 bra 	$L__BB1_20;
	mul.wide.u32 	%rd39, %r25, 4;
	add.s64 	%rd40, %rd2, %rd39;
	atom.global.add.u32 	%r26, [%rd40], 1;
	setp.ge.s32 	%p25, %r26, %r30;
	@%p25 bra 	$L__BB1_20;
	mul.wide.s32 	%rd41, %r26, 4;
	add.s64 	%rd42, %rd1, %rd41;
	st.global.u32 	[%rd42], %r24;
$L__BB1_20:
	add.s32 	%r43, %r24, %r5;
	setp.lt.s32 	%p26, %r43, %r29;
	@%p26 bra 	$L__BB1_8;
$L__BB1_21:
	ret;

}
	// .globl	moe_align_block_size_small_kernel
.visible .entry moe_align_block_size_small_kernel(
	.param .u64 .ptr .align 1 moe_align_block_size_small_kernel_param_0,
	.param .u64 .ptr .align 1 moe_align_block_size_small_kernel_param_1,
	.param .u64 .ptr .align 1 moe_align_block_size_small_kernel_param_2,
	.param .u64 .ptr .align 1 moe_align_block_size_small_kernel_param_3,
	.param .u32 moe_align_block_size_small_kernel_param_4,
	.param .u32 moe_align_block_size_small_kernel_param_5,
	.param .u32 moe_align_block_size_small_kernel_param_6,
	.param .u32 moe_align_block_size_small_kernel_param_7
)
{
	.reg .pred 	%p<58>;
	.reg .b32 	%r<377>;
	.reg .b64 	%rd<41>;

	ld.param.u64 	%rd12, [moe_align_block_size_small_kernel_param_0];
	ld.param.u64 	%rd13, [moe_align_block_size_small_kernel_param_1];
	ld.param.u64 	%rd14, [moe_align_block_size_small_kernel_param_2];
	ld.param.u64 	%rd11, [moe_align_block_size_small_kernel_param_3];
	ld.param.u32 	%r124, [moe_align_block_size_small_kernel_param_4];
	ld.param.u32 	%r125, [moe_align_block_size_small_kernel_param_5];
	ld.param.u32 	%r126, [moe_align_block_size_small_kernel_param_6];
	ld.param.u32 	%r127, [moe_align_block_size_small_kernel_param_7];
	cvta.to.global.u64 	%rd1, %rd14;
	cvta.to.global.u64 	%rd2, %rd13;
	cvta.to.global.u64 	%rd3, %rd12;
	mov.u32 	%r341, %tid.x;
	add.s32 	%r2, %r125, -1;
	add.s32 	%r128, %r2, %r127;
	div.s32 	%r3, %r128, %r125;
	setp.gt.u32 	%p1, %r341, 255;
	@%p1 bra 	$L__BB2_15;
	setp.ge.s32 	%p49, %r341, %r127;
	@%p49 bra 	$L__BB2_14;
	not.b32 	%r335, %r341;
	add.s32 	%r336, %r127, %r335;
	shr.u32 	%r337, %r336, 8;
	add.s32 	%r4, %r337, 1;
	and.b32  	%r5, %r4, 15;
	setp.lt.u32 	%p50, %r336, 3840;
	@%p50 bra 	$L__BB2_5;
	and.b32  	%r338, %r4, 33554416;
	neg.s32 	%r339, %r338;
	mul.wide.u32 	%rd32, %r341, 4;
	add.s64 	%rd33, %rd32, %rd2;
	add.s64 	%rd39, %rd33, 8192;
$L__BB2_4:
	.pragma "nounroll";
	st.global.u32 	[%rd39+-8192], %r126;
	st.global.u32 	[%rd39+-7168], %r126;
	st.global.u32 	[%rd39+-6144], %r126;
	st.global.u32 	[%rd39+-5120], %r126;
	st.global.u32 	[%rd39+-4096], %r126;
	st.global.u32 	[%rd39+-3072], %r126;
	st.global.u32 	[%rd39+-2048], %r126;
	st.global.u32 	[%rd39+-1024], %r126;
	st.global.u32 	[%rd39], %r126;
	st.global.u32 	[%rd39+1024], %r126;
	st.global.u32 	[%rd39+2048], %r126;
	st.global.u32 	[%rd39+3072], %r126;
	st.global.u32 	[%rd39+4096], %r126;
	st.global.u32 	[%rd39+5120], %r126;
	st.global.u32 	[%rd39+6144], %r126;
	st.global.u32 	[%rd39+7168], %r126;
	add.s32 	%r341, %r341, 4096;
	add.s32 	%r339, %r339, 16;
	add.s64 	%rd39, %rd39, 16384;
	setp.ne.s32 	%p51, %r339, 0;
	@%p51 bra 	$L__BB2_4;
$L__BB2_5:
	setp.eq.s32 	%p52, %r5, 0;
	@%p52 bra 	$L__BB2_14;
	and.b32  	%r12, %r4, 7;
	setp.lt.u32 	%p53, %r5, 8;
	@%p53 bra 	$L__BB2_8;
	mul.wide.u32 	%rd34, %r341, 4;
	add.s64 	%rd35, %rd2, %rd34;
	st.global.u32 	[%rd35], %r126;
	st.global.u32 	[%rd35+1024], %r126;
	st.global.u32 	[%rd35+2048], %r126;
	st.global.u32 	[%rd35+3072], %r126;
	st.global.u32 	[%rd35+4096], %r126;
	st.global.u32 	[%rd35+5120], %r126;
	st.global.u32 	[%rd35+6144], %r126;
	st.global.u32 	[%rd35+7168], %r126;
	add.s32 	%r341, %r341, 2048;
$L__BB2_8:
	setp.eq.s32 	%p54, %r12, 0;
	@%p54 bra 	$L__BB2_14;
	and.b32  	%r15, %r4, 3;
	setp.lt.u32 	%p55, %r12, 4;
	@%p55 bra 	$L__BB2_11;
	mul.wide.u32 	%rd36, %r341, 4;
	add.s64 	%rd37, %rd2, %rd36;
	st.global.u32 	[%rd37], %r126;
	st.global.u32 	[%rd37+1024], %r126;
	st.global.u32 	[%rd37+2048], %r126;
	st.global.u32 	[%rd37+3072], %r126;
	add.s32 	%r341, %r341, 1024;
$L__BB2_11:
	setp.eq.s32 	%p56, %r15, 0;
	@%p56 bra 	$L__BB2_14;
	mul.wide.u32 	%rd38, %r341, 4;
	add.s64 	%rd40, %rd2, %rd38;
	neg.s32 	%r344, %r15;
$L__BB2_13:
	.pragma "nounroll";
	st.global.u32 	[%rd40], %r126;
	add.s64 	%rd40, %rd40, 1024;
	add.s32 	%r344, %r344, 1;
	setp.ne.s32 	%p57, %r344, 0;
	@%p57 bra 	$L__BB2_13;
$L__BB2_14:
	bar.sync 	0;
	bar.sync 	0;
	bar.sync 	0;
	bra.uni 	$L__BB2_77;
$L__BB2_15:
	shl.b32 	%r129, %r124, 2;
	mov.u32 	%r130, shared_mem;
	add.s32 	%r21, %r130, %r129;
	mov.u32 	%r22, %ntid.x;
	add.s32 	%r376, %r341, -256;
	add.s32 	%r24, %r22, -256;
	setp.lt.s32 	%p2, %r124, 1;
	@%p2 bra 	$L__BB2_28;
	add.s32 	%r132, %r341, -255;
	mul.lo.s32 	%r25, %r124, %r132;
	and.b32  	%r26, %r124, 15;
	setp.lt.u32 	%p3, %r124, 16;
	mov.b32 	%r345, 0;
	@%p3 bra 	$L__BB2_19;
	and.b32  	%r345, %r124, 2147483632;
	neg.s32 	%r351, %r345;
	shl.b32 	%r133, %r341, 2;
	add.s32 	%r134, %r133, -1016;
	mad.lo.s32 	%r136, %r124, %r134, %r130;
	add.s32 	%r350, %r136, 32;
$L__BB2_18:
	.pragma "nounroll";
	mov.b32 	%r137, 0;
	st.shared.u32 	[%r350+-28], %r137;
	st.shared.u32 	[%r350+-24], %r137;
	st.shared.u32 	[%r350+-20], %r137;
	st.shared.u32 	[%r350+-16], %r137;
	st.shared.u32 	[%r350+-12], %r137;
	st.shared.u32 	[%r350+-8], %r137;
	st.shared.u32 	[%r350+-4], %r137;
	st.shared.u32 	[%r350], %r137;
	st.shared.u32 	[%r350+4], %r137;
	st.shared.u32 	[%r350+8], %r137;
	st.shared.u32 	[%r350+12], %r137;
	st.shared.u32 	[%r350+16], %r137;
	st.shared.u32 	[%r350+20], %r137;
	st.shared.u32 	[%r350+24], %r137;
	st.shared.u32 	[%r350+28], %r137;
	st.shared.u32 	[%r350+32], %r137;
	add.s32 	%r351, %r351, 16;
	add.s32 	%r350, %r350, 64;
	setp.eq.s32 	%p4, %r351, 0;
	@%p4 bra 	$L__BB2_19;
	bra.uni 	$L__BB2_18;
$L__BB2_19:
	setp.eq.s32 	%p5, %r26, 0;
	@%p5 bra 	$L__BB2_28;
	and.b32  	%r31, %r124, 7;
	setp.lt.u32 	%p6, %r26, 8;
	@%p6 bra 	$L__BB2_22;
	add.s32 	%r138, %r345, %r25;
	shl.b32 	%r139, %r138, 2;
	add.s32 	%r140, %r21, %r139;
	mov.b32 	%r141, 0;
	st.shared.u32 	[%r140+4], %r141;
	st.shared.u32 	[%r140+8], %r141;
	st.shared.u32 	[%r140+12], %r141;
	st.shared.u32 	[%r140+16], %r141;
	st.shared.u32 	[%r140+20], %r141;
	st.shared.u32 	[%r140+24], %r141;
	st.shared.u32 	[%r140+28], %r141;
	st.shared.u32 	[%r140+32], %r141;
	add.s32 	%r345, %r345, 8;
$L__BB2_22:
	setp.eq.s32 	%p7, %r31, 0;
	@%p7 bra 	$L__BB2_28;
	and.b32  	%r34, %r124, 3;
	setp.lt.u32 	%p8, %r31, 4;
	@%p8 bra 	$L__BB2_25;
	add.s32 	%r142, %r345, %r25;
	shl.b32 	%r143, %r142, 2;
	add.s32 	%r144, %r21, %r143;
	mov.b32 	%r145, 0;
	st.shared.u32 	[%r144+4], %r145;
	st.shared.u32 	[%r144+8], %r145;
	st.shared.u32 	[%r144+12], %r145;
	st.shared.u32 	[%r144+16], %r145;
	add.s32 	%r345, %r345, 4;
$L__BB2_25:
	setp.eq.s32 	%p9, %r34, 0;
	@%p9 bra 	$L__BB2_28;
	shl.b32 	%r146, %r341, 2;
	add.s32 	%r147, %r146, -1016;
	shl.b32 	%r148, %r345, 2;
	mad.lo.s32 	%r149, %r124, %r147, %r148;
	add.s32 	%r151, %r149, %r130;
	add.s32 	%r349, %r151, 4;
	neg.s32 	%r348, %r34;
$L__BB2_27:
	.pragma "nounroll";
	mov.b32 	%r152, 0;
	st.shared.u32 	[%r349], %r152;
	add.s32 	%r349, %r349, 4;
	add.s32 	%r348, %r348, 1;
	setp.ne.s32 	%p10, %r348, 0;
	@%p10 bra 	$L__BB2_27;
$L__BB2_28:
	setp.ge.s32 	%p11, %r376, %r126;
	@%p11 bra 	$L__BB2_33;
	add.s32 	%r153, %r341, -255;
	mul.lo.s32 	%r43, %r124, %r153;
	mov.u32 	%r352, %r376;
$L__BB2_30:
	mul.wide.s32 	%rd15, %r352, 4;
	add.s64 	%rd16, %rd3, %rd15;
	ld.global.nc.u32 	%r49, [%rd16];
	setp.lt.s32 	%p12, %r49, 0;
	setp.ge.s32 	%p13, %r49, %r124;
	or.pred  	%p14, %p12, %p13;
	@%p14 bra 	$L__BB2_32;
	add.s32 	%r154, %r49, %r43;
	shl.b32 	%r155, %r154, 2;
	add.s32 	%r156, %r21, %r155;
	ld.shared.u32 	%r157, [%r156+4];
	add.s32 	%r158, %r157, 1;
	st.shared.u32 	[%r156+4], %r158;
$L__BB2_32:
	add.s32 	%r352, %r352, %r24;
	setp.lt.s32 	%p15, %r352, %r126;
	@%p15 bra 	$L__BB2_30;
$L__BB2_33:
	bar.sync 	0;
	setp.ge.s32 	%p16, %r376, %r124;
	@%p16 bra 	$L__BB2_42;
	shl.b32 	%r159, %r341, 2;
	add.s32 	%r160, %r21, %r159;
	mov.b32 	%r161, 0;
	st.shared.u32 	[%r160+-1020], %r161;
	setp.lt.u32 	%p17, %r22, 257;
	@%p17 bra 	$L__BB2_42;
	add.s32 	%r163, %r22, -257;
	and.b32  	%r51, %r22, 3;
	setp.lt.u32 	%p18, %r163, 3;
	mov.b32 	%r357, 1;
	@%p18 bra 	$L__BB2_39;
	and.b32  	%r165, %r24, -4;
	neg.s32 	%r356, %r165;
	add.s32 	%r167, %r159, %r129;
	add.s32 	%r169, %r167, %r130;
	add.s32 	%r354, %r169, -1020;
	shl.b32 	%r55, %r124, 4;
	ld.shared.u32 	%r353, [%r169+-1020];
	mov.b32 	%r355, 0;
$L__BB2_37:
	add.s32 	%r170, %r354, %r129;
	ld.shared.u32 	%r171, [%r170];
	add.s32 	%r172, %r171, %r353;
	st.shared.u32 	[%r170], %r172;
	add.s32 	%r173, %r170, %r129;
	ld.shared.u32 	%r174, [%r173];
	add.s32 	%r175, %r174, %r172;
	st.shared.u32 	[%r173], %r175;
	add.s32 	%r176, %r173, %r129;
	ld.shared.u32 	%r177, [%r176];
	add.s32 	%r178, %r177, %r175;
	st.shared.u32 	[%r176], %r178;
	add.s32 	%r179, %r176, %r129;
	ld.shared.u32 	%r180, [%r179];
	add.s32 	%r353, %r180, %r178;
	st.shared.u32 	[%r179], %r353;
	add.s32 	%r356, %r356, 4;
	add.s32 	%r355, %r355, 4;
	add.s32 	%r354, %r354, %r55;
	setp.ne.s32 	%p19, %r356, 0;
	@%p19 bra 	$L__BB2_37;
	add.s32 	%r357, %r355, 1;
$L__BB2_39:
	setp.eq.s32 	%p20, %r51, 0;
	@%p20 bra 	$L__BB2_42;
	mul.lo.s32 	%r181, %r357, %r124;
	shl.b32 	%r67, %r181, 2;
	add.s32 	%r184, %r159, %r130;
	add.s32 	%r359, %r184, -1020;
	shl.b32 	%r185, %r357, 2;
	add.s32 	%r186, %r185, 4;
	mul.lo.s32 	%r70, %r124, %r186;
	neg.s32 	%r358, %r51;
$L__BB2_41:
	.pragma "nounroll";
	add.s32 	%r187, %r359, %r67;
	ld.shared.u32 	%r188, [%r187];
	add.s32 	%r189, %r359, %r70;
	ld.shared.u32 	%r190, [%r189];
	add.s32 	%r191, %r190, %r188;
	st.shared.u32 	[%r189], %r191;
	add.s32 	%r359, %r359, %r129;
	add.s32 	%r358, %r358, 1;
	setp.ne.s32 	%p21, %r358, 0;
	@%p21 bra 	$L__BB2_41;
$L__BB2_42:
	bar.sync 	0;
	setp.ne.s32 	%p22, %r376, 0;
	@%p22 bra 	$L__BB2_57;
	mov.b32 	%r192, 0;
	st.shared.u32 	[shared_mem], %r192;
	setp.lt.s32 	%p23, %r124, 1;
	@%p23 bra 	$L__BB2_56;
	mul.lo.s32 	%r76, %r124, %r24;
	and.b32  	%r77, %r124, 7;
	setp.lt.u32 	%p24, %r124, 8;
	mov.b32 	%r366, 1;
	mov.b32 	%r364, 0;
	@%p24 bra 	$L__BB2_48;
	and.b32  	%r197, %r124, 2147483640;
	neg.s32 	%r362, %r197;
	shl.b32 	%r198, %r22, 2;
	add.s32 	%r199, %r198, -1020;
	mul.lo.s32 	%r79, %r124, %r199;
	add.s32 	%r360, %r130, 16;
	mov.b32 	%r361, 0;
	mov.u32 	%r364, %r361;
$L__BB2_46:
	.pragma "nounroll";
	add.s32 	%r201, %r360, %r79;
	ld.shared.u32 	%r202, [%r201+-12];
	add.s32 	%r204, %r2, %r202;
	rem.s32 	%r205, %r204, %r125;
	sub.s32 	%r206, %r364, %r205;
	add.s32 	%r207, %r206, %r204;
	st.shared.u32 	[%r360+-12], %r207;
	ld.shared.u32 	%r208, [%r201+-8];
	add.s32 	%r210, %r2, %r208;
	rem.s32 	%r211, %r210, %r125;
	sub.s32 	%r212, %r207, %r211;
	add.s32 	%r213, %r212, %r210;
	st.shared.u32 	[%r360+-8], %r213;
	ld.shared.u32 	%r214, [%r201+-4];
	add.s32 	%r216, %r2, %r214;
	rem.s32 	%r217, %r216, %r125;
	sub.s32 	%r218, %r213, %r217;
	add.s32 	%r219, %r218, %r216;
	st.shared.u32 	[%r360+-4], %r219;
	ld.shared.u32 	%r220, [%r201];
	add.s32 	%r222, %r2, %r220;
	rem.s32 	%r223, %r222, %r125;
	sub.s32 	%r224, %r219, %r223;
	add.s32 	%r225, %r224, %r222;
	st.shared.u32 	[%r360], %r225;
	ld.shared.u32 	%r226, [%r201+4];
	add.s32 	%r228, %r2, %r226;
	rem.s32 	%r229, %r228, %r125;
	sub.s32 	%r230, %r225, %r229;
	add.s32 	%r231, %r230, %r228;
	st.shared.u32 	[%r360+4], %r231;
	ld.shared.u32 	%r232, [%r201+8];
	add.s32 	%r234, %r2, %r232;
	rem.s32 	%r235, %r234, %r125;
	sub.s32 	%r236, %r231, %r235;
	add.s32 	%r237, %r236, %r234;
	st.shared.u32 	[%r360+8], %r237;
	ld.shared.u32 	%r238, [%r201+12];
	add.s32 	%r240, %r2, %r238;
	rem.s32 	%r241, %r240, %r125;
	sub.s32 	%r242, %r237, %r241;
	add.s32 	%r243, %r242, %r240;
	st.shared.u32 	[%r360+12], %r243;
	ld.shared.u32 	%r244, [%r201+16];
	add.s32 	%r246, %r2, %r244;
	rem.s32 	%r247, %r246, %r125;
	sub.s32 	%r248, %r243, %r247;
	add.s32 	%r364, %r248, %r246;
	st.shared.u32 	[%r360+16], %r364;
	add.s32 	%r362, %r362, 8;
	add.s32 	%r361, %r361, 8;
	add.s32 	%r360, %r360, 32;
	setp.ne.s32 	%p25, %r362, 0;
	@%p25 bra 	$L__BB2_46;
	add.s32 	%r366, %r361, 1;
$L__BB2_48:
	setp.eq.s32 	%p26, %r77, 0;
	@%p26 bra 	$L__BB2_56;
	and.b32  	%r91, %r124, 3;
	setp.lt.u32 	%p27, %r77, 4;
	@%p27 bra 	$L__BB2_51;
	add.s32 	%r249, %r366, %r76;
	shl.b32 	%r250, %r249, 2;
	add.s32 	%r251, %r21, %r250;
	ld.shared.u32 	%r252, [%r251];
	add.s32 	%r254, %r2, %r252;
	rem.s32 	%r255, %r254, %r125;
	sub.s32 	%r256, %r364, %r255;
	add.s32 	%r257, %r256, %r254;
	shl.b32 	%r258, %r366, 2;
	add.s32 	%r260, %r130, %r258;
	st.shared.u32 	[%r260], %r257;
	ld.shared.u32 	%r261, [%r251+4];
	add.s32 	%r263, %r2, %r261;
	rem.s32 	%r264, %r263, %r125;
	sub.s32 	%r265, %r257, %r264;
	add.s32 	%r266, %r265, %r263;
	st.shared.u32 	[%r260+4], %r266;
	ld.shared.u32 	%r267, [%r251+8];
	add.s32 	%r269, %r2, %r267;
	rem.s32 	%r270, %r269, %r125;
	sub.s32 	%r271, %r266, %r270;
	add.s32 	%r272, %r271, %r269;
	st.shared.u32 	[%r260+8], %r272;
	ld.shared.u32 	%r273, [%r251+12];
	add.s32 	%r275, %r2, %r273;
	rem.s32 	%r276, %r275, %r125;
	sub.s32 	%r277, %r272, %r276;
	add.s32 	%r278, %r277, %r275;
	st.shared.u32 	[%r260+12], %r278;
	add.s32 	%r366, %r366, 4;
$L__BB2_51:
	setp.eq.s32 	%p28, %r91, 0;
	@%p28 bra 	$L__BB2_56;
	setp.eq.s32 	%p29, %r91, 1;
	@%p29 bra 	$L__BB2_54;
	add.s32 	%r279, %r366, %r76;
	shl.b32 	%r280, %r279, 2;
	add.s32 	%r281, %r21, %r280;
	ld.shared.u32 	%r282, [%r281];
	shl.b32 	%r283, %r366, 2;
	add.s32 	%r285, %r130, %r283;
	ld.shared.u32 	%r286, [%r285+-4];
	add.s32 	%r288, %r2, %r282;
	rem.s32 	%r289, %r288, %r125;
	sub.s32 	%r290, %r286, %r289;
	add.s32 	%r291, %r290, %r288;
	st.shared.u32 	[%r285], %r291;
	ld.shared.u32 	%r292, [%r281+4];
	add.s32 	%r294, %r2, %r292;
	rem.s32 	%r295, %r294, %r125;
	sub.s32 	%r296, %r291, %r295;
	add.s32 	%r297, %r296, %r294;
	st.shared.u32 	[%r285+4], %r297;
	add.s32 	%r366, %r366, 2;
$L__BB2_54:
	and.b32  	%r298, %r124, 1;
	setp.eq.b32 	%p30, %r298, 1;
	not.pred 	%p31, %p30;
	@%p31 bra 	$L__BB2_56;
	add.s32 	%r299, %r366, %r76;
	shl.b32 	%r300, %r299, 2;
	add.s32 	%r301, %r21, %r300;
	ld.shared.u32 	%r302, [%r301];
	shl.b32 	%r303, %r366, 2;
	add.s32 	%r305, %r130, %r303;
	ld.shared.u32 	%r306, [%r305+-4];
	add.s32 	%r308, %r2, %r302;
	rem.s32 	%r309, %r308, %r125;
	sub.s32 	%r310, %r306, %r309;
	add.s32 	%r311, %r310, %r308;
	st.shared.u32 	[%r305], %r311;
$L__BB2_56:
	ld.shared.u32 	%r312, [%r21];
	cvta.to.global.u64 	%rd17, %rd11;
	st.global.u32 	[%rd17], %r312;
$L__BB2_57:
	setp.ge.s32 	%p32, %r376, %r124;
	bar.sync 	0;
	@%p32 bra 	$L__BB2_71;
	shl.b32 	%r313, %r341, 2;
	add.s32 	%r315, %r130, %r313;
	ld.shared.u32 	%r316, [%r315+-1024];
	div.s32 	%r370, %r316, %r125;
	ld.shared.u32 	%r317, [%r315+-1020];
	div.s32 	%r97, %r317, %r125;
	setp.ge.s32 	%p33, %r370, %r97;
	@%p33 bra 	$L__BB2_71;
	add.s32 	%r318, %r370, 1;
	max.s32 	%r319, %r97, %r318;
	sub.s32 	%r98, %r319, %r370;
	and.b32  	%r99, %r98, 15;
	sub.s32 	%r320, %r370, %r319;
	setp.gt.u32 	%p34, %r320, -16;
	@%p34 bra 	$L__BB2_62;
	and.b32  	%r321, %r98, -16;
	neg.s32 	%r368, %r321;
	add.s64 	%rd10, %rd1, 32;
$L__BB2_61:
	.pragma "nounroll";
	mul.wide.s32 	%rd18, %r370, 4;
	add.s64 	%rd19, %rd10, %rd18;
	st.global.u32 	[%rd19+-32], %r376;
	st.global.u32 	[%rd19+-28], %r376;
	st.global.u32 	[%rd19+-24], %r376;
	st.global.u32 	[%rd19+-20], %r376;
	st.global.u32 	[%rd19+-16], %r376;
	st.global.u32 	[%rd19+-12], %r376;
	st.global.u32 	[%rd19+-8], %r376;
	st.global.u32 	[%rd19+-4], %r376;
	st.global.u32 	[%rd19], %r376;
	st.global.u32 	[%rd19+4], %r376;
	st.global.u32 	[%rd19+8], %r376;
	st.global.u32 	[%rd19+12], %r376;
	st.global.u32 	[%rd19+16], %r376;
	st.global.u32 	[%rd19+20], %r376;
	st.global.u32 	[%rd19+24], %r376;
	st.global.u32 	[%rd19+28], %r376;
	add.s32 	%r370, %r370, 16;
	add.s32 	%r368, %r368, 16;
	setp.ne.s32 	%p35, %r368, 0;
	@%p35 bra 	$L__BB2_61;
$L__BB2_62:
	setp.eq.s32 	%p36, %r99, 0;
	@%p36 bra 	$L__BB2_71;
	and.b32  	%r106, %r98, 7;
	setp.lt.u32 	%p37, %r99, 8;
	@%p37 bra 	$L__BB2_65;
	mul.wide.s32 	%rd20, %r370, 4;
	add.s64 	%rd21, %rd1, %rd20;
	st.global.u32 	[%rd21], %r376;
	st.global.u32 	[%rd21+4], %r376;
	st.global.u32 	[%rd21+8], %r376;
	st.global.u32 	[%rd21+12], %r376;
	st.global.u32 	[%rd21+16], %r376;
	st.global.u32 	[%rd21+20], %r376;
	st.global.u32 	[%rd21+24], %r376;
	st.global.u32 	[%rd21+28], %r376;
	add.s32 	%r370, %r370, 8;
$L__BB2_65:
	setp.eq.s32 	%p38, %r106, 0;
	@%p38 bra 	$L__BB2_71;
	and.b32  	%r109, %r98, 3;
	setp.lt.u32 	%p39, %r106, 4;
	@%p39 bra 	$L__BB2_68;
	mul.wide.s32 	%rd22, %r370, 4;
	add.s64 	%rd23, %rd1, %rd22;
	st.global.u32 	[%rd23], %r376;
	st.global.u32 	[%rd23+4], %r376;
	st.global.u32 	[%rd23+8], %r376;
	st.global.u32 	[%rd23+12], %r376;
	add.s32 	%r370, %r370, 4;
$L__BB2_68:
	setp.eq.s32 	%p40, %r109, 0;
	@%p40 bra 	$L__BB2_71;
	neg.s32 	%r373, %r109;
$L__BB2_70:
	.pragma "nounroll";
	mul.wide.s32 	%rd24, %r370, 4;
	add.s64 	%rd25, %rd1, %rd24;
	st.global.u32 	[%rd25], %r376;
	add.s32 	%r370, %r370, 1;
	add.s32 	%r373, %r373, 1;
	setp.ne.s32 	%p41, %r373, 0;
	@%p41 bra 	$L__BB2_70;
$L__BB2_71:
	ld.shared.u32 	%r322, [%r21];
	div.s32 	%r323, %r322, %r125;
	add.s32 	%r375, %r323, %r376;
	setp.ge.s32 	%p42, %r375, %r3;
	@%p42 bra 	$L__BB2_72;
	bra.uni 	$L__BB2_78;
$L__BB2_72:
	setp.ge.s32 	%p44, %r376, %r126;
	@%p44 bra 	$L__BB2_77;
	mul.lo.s32 	%r118, %r124, %r376;
$L__BB2_74:
	mul.wide.s32 	%rd28, %r376, 4;
	add.s64 	%rd29, %rd3, %rd28;
	ld.global.nc.u32 	%r122, [%rd29];
	setp.lt.s32 	%p45, %r122, 0;
	setp.ge.s32 	%p46, %r122, %r124;
	or.pred  	%p47, %p45, %p46;
	@%p47 bra 	$L__BB2_76;
	add.s32 	%r325, %r122, %r118;
	shl.b32 	%r326, %r325, 2;
	add.s32 	%r327, %r21, %r326;
	ld.shared.u32 	%r328, [%r327+4];
	shl.b32 	%r329, %r122, 2;
	add.s32 	%r331, %r130, %r329;
	ld.shared.u32 	%r332, [%r331];
	add.s32 	%r333, %r332, %r328;
	mul.wide.s32 	%rd30, %r333, 4;
	add.s64 	%rd31, %rd2, %rd30;
	st.global.u32 	[%rd31], %r376;
	add.s32 	%r334, %r328, 1;
	st.shared.u32 	[%r327+4], %r334;
$L__BB2_76:
	add.s32 	%r376, %r376, %r24;
	setp.lt.s32 	%p48, %r376, %r126;
	@%p48 bra 	$L__BB2_74;
$L__BB2_77:
	ret;
$L__BB2_78:
	mul.wide.s32 	%rd26, %r375, 4;
	add.s64 	%rd27, %rd1, %rd26;
	mov.b32 	%r324, -1;
	st.global.u32 	[%rd27], %r324;
	add.s32 	%r375, %r375, %r24;
	setp.lt.s32 	%p43, %r375, %r3;
	@%p43 bra 	$L__BB2_78;
	bra.uni 	$L__BB2_72;

}
	// .globl	moe_sum_kernel
.visible .entry moe_sum_kernel(
	.param .u64 .ptr .align 1 moe_sum_kernel_param_0,
	.param .u64 .ptr .align 1 moe_sum_kernel_param_1,
	.param .u32 moe_sum_kernel_param_2,
	.param .u32 moe_sum_kernel_param_3
)
{
	.reg .pred 	%p<14>;
	.reg .b32 	%r<48>;
	.reg .b32 	%f<84>;
	.reg .b64 	%rd<48>;

	ld.param.u64 	%rd6, [moe_sum_kernel_param_0];
	ld.param.u64 	%rd7, [moe_sum_kernel_param_1];
	ld.param.u32 	%r28, [moe_sum_kernel_param_2];
	ld.param.u32 	%r29, [moe_sum_kernel_param_3];
	cvta.to.global.u64 	%rd1, %rd7;
	cvta.to.global.u64 	%rd2, %rd6;
	mov.u32 	%r41, %tid.x;
	setp.ge.s32 	%p1, %r41, %r28;
	@%p1 bra 	$L__BB3_18;
	mov.u32 	%r30, %ctaid.x;
	setp.gt.s32 	%p2, %r29, 0;
	mul.lo.s32 	%r2, %r29, %r30;
	mul.lo.s32 	%r3, %r28, %r30;
	mov.u32 	%r4, %ntid.x;
	@%p2 bra 	$L__BB3_2;
	bra.uni 	$L__BB3_17;
$L__BB3_2:
	and.b32  	%r5, %r29, 15;
	add.s32 	%r6, %r5, -1;
	and.b32  	%r7, %r29, 7;
	add.s32 	%r8, %r7, -1;
	and.b32  	%r9, %r29, 2147483632;
	and.b32  	%r10, %r29, 3;
	neg.s32 	%r11, %r9;
	mul.lo.s32 	%r12, %r2, %r28;
	shl.b32 	%r13, %r28, 4;
	mul.wide.s32 	%rd4, %r28, 4;
$L__BB3_3:
	setp.lt.u32 	%p4, %r29, 16;
	mov.f32 	%f83, 0f00000000;
	mov.b32 	%r45, 0;
	@%p4 bra 	$L__BB3_6;
	add.s32 	%r42, %r12, %r41;
	mov.f32 	%f83, 0f00000000;
	mov.u32 	%r43, %r11;
$L__BB3_5:
	.pragma "nounroll";
	mul.wide.s32 	%rd10, %r42, 4;
	add.s64 	%rd11, %rd1, %rd10;
	ld.global.nc.f32 	%f18, [%rd11];
	add.f32 	%f19, %f83, %f18;
	add.s64 	%rd13, %rd11, %rd4;
	ld.global.nc.f32 	%f20, [%rd13];
	add.f32 	%f21, %f19, %f20;
	add.s64 	%rd14, %rd13, %rd4;
	ld.global.nc.f32 	%f22, [%rd14];
	add.f32 	%f23, %f21, %f22;
	add.s64 	%rd15, %rd14, %rd4;
	ld.global.nc.f32 	%f24, [%rd15];
	add.f32 	%f25, %f23, %f24;
	add.s64 	%rd16, %rd15, %rd4;
	ld.global.nc.f32 	%f26, [%rd16];
	add.f32 	%f27, %f25, %f26;
	add.s64 	%rd17, %rd16, %rd4;
	ld.global.nc.f32 	%f28, [%rd17];
	add.f32 	%f29, %f27, %f28;
	add.s64 	%rd18, %rd17, %rd4;
	ld.global.nc.f32 	%f30, [%rd18];
	add.f32 	%f31, %f29, %f30;
	add.s64 	%rd19, %rd18, %rd4;
	ld.global.nc.f32 	%f32, [%rd19];
	add.f32 	%f33, %f31, %f32;
	add.s64 	%rd20, %rd19, %rd4;
	ld.global.nc.f32 	%f34, [%rd20];
	add.f32 	%f35, %f33, %f34;
	add.s64 	%rd21, %rd20, %rd4;
	ld.global.nc.f32 	%f36, [%rd21];
	add.f32 	%f37, %f35, %f36;
	add.s64 	%rd22, %rd21, %rd4;
	ld.global.nc.f32 	%f38, [%rd22];
	add.f32 	%f39, %f37, %f38;
	add.s64 	%rd23, %rd22, %rd4;
	ld.global.nc.f32 	%f40, [%rd23];
	add.f32 	%f41, %f39, %f40;
	add.s64 	%rd24, %rd23, %rd4;
	ld.global.nc.f32 	%f42, [%rd24];
	add.f32 	%f43, %f41, %f42;
	add.s64 	%rd25, %rd24, %rd4;
	ld.global.nc.f32 	%f44, [%rd25];
	add.f32 	%f45, %f43, %f44;
	add.s64 	%rd26, %rd25, %rd4;
	ld.global.nc.f32 	%f46, [%rd26];
	add.f32 	%f47, %f45, %f46;
	add.s64 	%rd27, %rd26, %rd4;
	ld.global.nc.f32 	%f48, [%rd27];
	add.f32 	%f83, %f47, %f48;
	add.s32 	%r43, %r43, 16;
	add.s32 	%r42, %r42, %r13;
	setp.ne.s32 	%p5, %r43, 0;
	mov.u32 	%r45, %r9;
	@%p5 bra 	$L__BB3_5;
$L__BB3_6:
	setp.eq.s32 	%p6, %r5, 0;
	@%p6 bra 	$L__BB3_16;
	setp.lt.u32 	%p7, %r6, 7;
	@%p7 bra 	$L__BB3_9;
	add.s32 	%r34, %r45, %r2;
	mad.lo.s32 	%r35, %r34, %r28, %r41;
	mul.wide.s32 	%rd28, %r35, 4;
	add.s64 	%rd29, %rd1, %rd28;
	ld.global.nc.f32 	%f50, [%rd29];
	add.f32 	%f51, %f83, %f50;
	add.s64 	%rd31, %rd29, %rd4;
	ld.global.nc.f32 	%f52, [%rd31];
	add.f32 	%f53, %f51, %f52;
	add.s64 	%rd32, %rd31, %rd4;
	ld.global.nc.f32 	%f54, [%rd32];
	add.f32 	%f55, %f53, %f54;
	add.s64 	%rd33, %rd32, %rd4;
	ld.global.nc.f32 	%f56, [%rd33];
	add.f32 	%f57, %f55, %f56;
	add.s64 	%rd34, %rd33, %rd4;
	ld.global.nc.f32 	%f58, [%rd34];
	add.f32 	%f59, %f57, %f58;
	add.s64 	%rd35, %rd34, %rd4;
	ld.global.nc.f32 	%f60, [%rd35];
	add.f32 	%f61, %f59, %f60;
	add.s64 	%rd36, %rd35, %rd4;
	ld.global.nc.f32 	%f62, [%rd36];
	add.f32 	%f63, %f61, %f62;
	add.s64 	%rd37, %rd36, %rd4;
	ld.global.nc.f32 	%f64, [%rd37];
	add.f32 	%f83, %f63, %f64;
	add.s32 	%r45, %r45, 8;
$L__BB3_9:
	setp.eq.s32 	%p8, %r7, 0;
	@%p8 bra 	$L__BB3_16;
	setp.lt.u32 	%p9, %r8, 3;
	@%p9 bra 	$L__BB3_12;
	add.s32 	%r36, %r45, %r2;
	mad.lo.s32 	%r37, %r36, %r28, %r41;
	mul.wide.s32 	%rd38, %r37, 4;
	add.s64 	%rd39, %rd1, %rd38;
	ld.global.nc.f32 	%f66, [%rd39];
	add.f32 	%f67, %f83, %f66;
	add.s64 	%rd41, %rd39, %rd4;
	ld.global.nc.f32 	%f68, [%rd41];
	add.f32 	%f69, %f67, %f68;
	add.s64 	%rd42, %rd41, %rd4;
	ld.global.nc.f32 	%f70, [%rd42];
	add.f32 	%f71, %f69, %f70;
	add.s64 	%rd43, %rd42, %rd4;
	ld.global.nc.f32 	%f72, [%rd43];
	add.f32 	%f83, %f71, %f72;
	add.s32 	%r45, %r45, 4;
$L__BB3_12:
	setp.eq.s32 	%p10, %r10, 0;
	@%p10 bra 	$L__BB3_16;
	setp.eq.s32 	%p11, %r10, 1;
	add.s32 	%r38, %r45, %r2;
	mad.lo.s32 	%r39, %r38, %r28, %r41;
	mul.wide.s32 	%rd44, %r39, 4;
	add.s64 	%rd3, %rd1, %rd44;
	ld.global.nc.f32 	%f73, [%rd3];
	add.f32 	%f83, %f83, %f73;
	@%p11 bra 	$L__BB3_16;
	setp.eq.s32 	%p12, %r10, 2;
	add.s64 	%rd5, %rd3, %rd4;
	ld.global.nc.f32 	%f74, [%rd5];
	add.f32 	%f83, %f83, %f74;
	@%p12 bra 	$L__BB3_16;
	add.s64 	%rd45, %rd5, %rd4;
	ld.global.nc.f32 	%f75, [%rd45];
	add.f32 	%f83, %f83, %f75;
$L__BB3_16:
	add.s32 	%r40, %r41, %r3;
	mul.wide.s32 	%rd46, %r40, 4;
	add.s64 	%rd47, %rd2, %rd46;
	st.global.f32 	[%rd47], %f83;
	add.s32 	%r41, %r41, %r4;
	setp.lt.s32 	%p13, %r41, %r28;
	@%p13 bra 	$L__BB3_3;
	bra.uni 	$L__BB3_18;
$L__BB3_17:
	add.s32 	%r31, %r41, %r3;
	mul.wide.s32 	%rd8, %r31, 4;
	add.s64 	%rd9, %rd2, %rd8;
	mov.b32 	%r32, 0;
	st.global.u32 	[%rd9], %r32;
	add.s32 	%r41, %r41, %r4;
	setp.lt.s32 	%p3, %r41, %r28;
	@%p3 bra 	$L__BB3_17;
$L__BB3_18:
	ret;

}
	// .globl	moe_sum_bf16_kernel
.visible .entry moe_sum_bf16_kernel(
	.param .u64 .ptr .align 1 moe_sum_bf16_kernel_param_0,
	.param .u64 .ptr .align 1 moe_sum_bf16_kernel_param_1,
	.param .u32 moe_sum_bf16_kernel_param_2,
	.param .u32 moe_sum_bf16_kernel_param_3
)
{
	.reg .pred 	%p<14>;
	.reg .b16 	%rs<35>;
	.reg .b32 	%r<47>;
	.reg .b32 	%f<86>;
	.reg .b64 	%rd<48>;

	ld.param.u64 	%rd6, [moe_sum_bf16_kernel_param_0];
	ld.param.u64 	%rd7, [moe_sum_bf16_kernel_param_1];
	ld.param.u32 	%r28, [moe_sum_bf16_kernel_param_2];
	ld.param.u32 	%r29, [moe_sum_bf16_kernel_param_3];
	cvta.to.global.u64 	%rd1, %rd7;
	cvta.to.global.u64 	%rd2, %rd6;
	mov.u32 	%r40, %tid.x;
	setp.ge.s32 	%p1, %r40, %r28;
	@%p1 bra 	$L__BB4_19;
	mov.u32 	%r30, %ctaid.x;
	setp.gt.s32 	%p2, %r29, 0;
	mul.lo.s32 	%r2, %r29, %r30;
	mul.lo.s32 	%r3, %r28, %r30;
	mov.u32 	%r4, %ntid.x;
	@%p2 bra 	$L__BB4_4;
	mov.f32 	%f15, 0f00000000;
	// begin inline asm
	{  cvt.rn.bf16.f32 %rs2, %f15;}

	// end inline asm
$L__BB4_3:
	add.s32 	%r31, %r40, %r3;
	mul.wide.s32 	%rd8, %r31, 2;
	add.s64 	%rd9, %rd2, %rd8;
	st.global.u16 	[%rd9], %rs2;
	add.s32 	%r40, %r40, %r4;
	setp.lt.s32 	%p3, %r40, %r28;
	@%p3 bra 	$L__BB4_3;
	bra.uni 	$L__BB4_19;
$L__BB4_4:
	and.b32  	%r5, %r29, 15;
	add.s32 	%r6, %r5, -1;
	and.b32  	%r7, %r29, 7;
	add.s32 	%r8, %r7, -1;
	and.b32  	%r9, %r29, 2147483632;
	and.b32  	%r10, %r29, 3;
	neg.s32 	%r11, %r9;
	mul.lo.s32 	%r12, %r2, %r28;
	shl.b32 	%r13, %r28, 4;
	mul.wide.s32 	%rd4, %r28, 2;
$L__BB4_5:
	setp.lt.u32 	%p4, %r29, 16;
	mov.f32 	%f85, 0f00000000;
	mov.b32 	%r44, 0;
	@%p4 bra 	$L__BB4_8;
	add.s32 	%r41, %r12, %r40;
	mov.f32 	%f85, 0f00000000;
	mov.u32 	%r42, %r11;
$L__BB4_7:
	.pragma "nounroll";
	mul.wide.s32 	%rd10, %r41, 2;
	add.s64 	%rd11, %rd1, %rd10;
	ld.global.nc.u16 	%rs3, [%rd11];
	// begin inline asm
	{ cvt.f32.bf16 %f19, %rs3;}

	// end inline asm
	add.f32 	%f35, %f85, %f19;
	add.s64 	%rd13, %rd11, %rd4;
	ld.global.nc.u16 	%rs4, [%rd13];
	// begin inline asm
	{ cvt.f32.bf16 %f20, %rs4;}

	// end inline asm
	add.f32 	%f36, %f35, %f20;
	add.s64 	%rd14, %rd13, %rd4;
	ld.global.nc.u16 	%rs5, [%rd14];
	// begin inline asm
	{ cvt.f32.bf16 %f21, %rs5;}

	// end inline asm
	add.f32 	%f37, %f36, %f21;
	add.s64 	%rd15, %rd14, %rd4;
	ld.global.nc.u16 	%rs6, [%rd15];
	// begin inline asm
	{ cvt.f32.bf16 %f22, %rs6;}

	// end inline asm
	add.f32 	%f38, %f37, %f22;
	add.s64 	%rd16, %rd15, %rd4;
	ld.global.nc.u16 	%rs7, [%rd16];
	// begin inline asm
	{ cvt.f32.bf16 %f23, %rs7;}

	// end inline asm
	add.f32 	%f39, %f38, %f23;
	add.s64 	%rd17, %rd16, %rd4;
	ld.global.nc.u16 	%rs8, [%rd17];
	// begin inline asm
	{ cvt.f32.bf16 %f24, %rs8;}

	// end inline asm
	add.f32 	%f40, %f39, %f24;
	add.s64 	%rd18, %rd17, %rd4;
	ld.global.nc.u16 	%rs9, [%rd18];
	// begin inline asm
	{ cvt.f32.bf16 %f25, %rs9;}

	// end inline asm
	add.f32 	%f41, %f40, %f25;
	add.s64 	%rd19, %rd18, %rd4;
	ld.global.nc.u16 	%rs10, [%rd19];
	// begin inline asm
	{ cvt.f32.bf16 %f26, %rs10;}

	// end inline asm
	add.f32 	%f42, %f41, %f26;
	add.s64 	%rd20, %rd19, %rd4;
	ld.global.nc.u16 	%rs11, [%rd20];
	// begin inline asm
	{ cvt.f32.bf16 %f27, %rs11;}

	// end inline asm
	add.f32 	%f43, %f42, %f27;
	add.s64 	%rd21, %rd20, %rd4;
	ld.global.nc.u16 	%rs12, [%rd21];
	// begin inline asm
	{ cvt.f32.bf16 %f28, %rs12;}

	// end inline asm
	add.f32 	%f44, %f43, %f28;
	add.s64 	%rd22, %rd21, %rd4;
	ld.global.nc.u16 	%rs13, [%rd22];
	// begin inline asm
	{ cvt.f32.bf16 %f29, %rs13;}

	// end inline asm
	add.f32 	%f45, %f44, %f29;
	add.s64 	%rd23, %rd22, %rd4;
	ld.global.nc.u16 	%rs14, [%rd23];
	// begin inline asm
	{ cvt.f32.bf16 %f30, %rs14;}

	// end inline asm
	add.f32 	%f46, %f45, %f30;
	add.s64 	%rd24, %rd23, %rd4;
	ld.global.nc.u16 	%rs15, [%rd24];
	// begin inline asm
	{ cvt.f32.bf16 %f31, %rs15;}

	// end inline asm
	add.f32 	%f47, %f46, %f31;
	add.s64 	%rd25, %rd24, %rd4;
	ld.global.nc.u16 	%rs16, [%rd25];
	// begin inline asm
	{ cvt.f32.bf16 %f32, %rs16;}

	// end inline asm
	add.f32 	%f48, %f47, %f32;
	add.s64 	%rd26, %rd25, %rd4;
	ld.global.nc.u16 	%rs17, [%rd26];
	// begin inline asm
	{ cvt.f32.bf16 %f33, %rs17;}

	// end inline asm
	add.f32 	%f49, %f48, %f33;
	add.s64 	%rd27, %rd26, %rd4;
	ld.global.nc.u16 	%rs18, [%rd27];
	// begin inline asm
	{ cvt.f32.bf16 %f34, %rs18;}

	// end inline asm
	add.f32 	%f85, %f49, %f34;
	add.s32 	%r42, %r42, 16;
	add.s32 	%r41, %r41, %r13;
	setp.ne.s32 	%p5, %r42, 0;
	mov.u32 	%r44, %r9;
	@%p5 bra 	$L__BB4_7;
$L__BB4_8:
	setp.eq.s32 	%p6, %r5, 0;
	@%p6 bra 	$L__BB4_18;
	setp.lt.u32 	%p7, %r6, 7;
	@%p7 bra 	$L__BB4_11;
	add.s32 	%r33, %r44, %r2;
	mad.lo.s32 	%r34, %r33, %r28, %r40;
	mul.wide.s32 	%rd28, %r34, 2;
	add.s64 	%rd29, %rd1, %rd28;
	ld.global.nc.u16 	%rs19, [%rd29];
	// begin inline asm
	{ cvt.f32.bf16 %f51, %rs19;}

	// end inline asm
	add.f32 	%f59, %f85, %f51;
	add.s64 	%rd31, %rd29, %rd4;
	ld.global.nc.u16 	%rs20, [%rd31];
	// begin inline asm
	{ cvt.f32.bf16 %f52, %rs20;}

	// end inline asm
	add.f32 	%f60, %f59, %f52;
	add.s64 	%rd32, %rd31, %rd4;
	ld.global.nc.u16 	%rs21, [%rd32];
	// begin inline asm
	{ cvt.f32.bf16 %f53, %rs21;}

	// end inline asm
	add.f32 	%f61, %f60, %f53;
	add.s64 	%rd33, %rd32, %rd4;
	ld.global.nc.u16 	%rs22, [%rd33];
	// begin inline asm
	{ cvt.f32.bf16 %f54, %rs22;}

	// end inline asm
	add.f32 	%f62, %f61, %f54;
	add.s64 	%rd34, %rd33, %rd4;
	ld.global.nc.u16 	%rs23, [%rd34];
	// begin inline asm
	{ cvt.f32.bf16 %f55, %rs23;}

	// end inline asm
	add.f32 	%f63, %f62, %f55;
	add.s64 	%rd35, %rd34, %rd4;
	ld.global.nc.u16 	%rs24, [%rd35];
	// begin inline asm
	{ cvt.f32.bf16 %f56, %rs24;}

	// end inline asm
	add.f32 	%f64, %f63, %f56;
	add.s64 	%rd36, %rd35, %rd4;
	ld.global.nc.u16 	%rs25, [%rd36];
	// begin inline asm
	{ cvt.f32.bf16 %f57, %rs25;}

	// end inline asm
	add.f32 	%f65, %f64, %f57;
	add.s64 	%rd37, %rd36, %rd4;
	ld.global.nc.u16 	%rs26, [%rd37];
	// begin inline asm
	{ cvt.f32.bf16 %f58, %rs26;}

	// end inline asm
	add.f32 	%f85, %f65, %f58;
	add.s32 	%r44, %r44, 8;
$L__BB4_11:
	setp.eq.s32 	%p8, %r7, 0;
	@%p8 bra 	$L__BB4_18;
	setp.lt.u32 	%p9, %r8, 3;
	@%p9 bra 	$L__BB4_14;
	add.s32 	%r35, %r44, %r2;
	mad.lo.s32 	%r36, %r35, %r28, %r40;
	mul.wide.s32 	%rd38, %r36, 2;
	add.s64 	%rd39, %rd1, %rd38;
	ld.global.nc.u16 	%rs27, [%rd39];
	// begin inline asm
	{ cvt.f32.bf16 %f67, %rs27;}

	// end inline asm
	add.f32 	%f71, %f85, %f67;
	add.s64 	%rd41, %rd39, %rd4;
	ld.global.nc.u16 	%rs28, [%rd41];
	// begin inline asm
	{ cvt.f32.bf16 %f68, %rs28;}

	// end inline asm
	add.f32 	%f72, %f71, %f68;
	add.s64 	%rd42, %rd41, %rd4;
	ld.global.nc.u16 	%rs29, [%rd42];
	// begin inline asm
	{ cvt.f32.bf16 %f69, %rs29;}

	// end inline asm
	add.f32 	%f73, %f72, %f69;
	add.s64 	%rd43, %rd42, %rd4;
	ld.global.nc.u16 	%rs30, [%rd43];
	// begin inline asm
	{ cvt.f32.bf16 %f70, %rs30;}

	// end inline asm
	add.f32 	%f85, %f73, %f70;
	add.s32 	%r44, %r44, 4;
$L__BB4_14:
	setp.eq.s32 	%p10, %r10, 0;
	@%p10 bra 	$L__BB4_18;
	setp.eq.s32 	%p11, %r10, 1;
	add.s32 	%r37, %r44, %r2;
	mad.lo.s32 	%r38, %r37, %r28, %r40;
	mul.wide.s32 	%rd44, %r38, 2;
	add.s64 	%rd3, %rd1, %rd44;
	ld.global.nc.u16 	%rs31, [%rd3];
	// begin inline asm
	{ cvt.f32.bf16 %f74, %rs31;}

	// end inline asm
	add.f32 	%f85, %f85, %f74;
	@%p11 bra 	$L__BB4_18;
	setp.eq.s32 	%p12, %r10, 2;
	add.s64 	%rd5, %rd3, %rd4;
	ld.global.nc.u16 	%rs32, [%rd5];
	// begin inline asm
	{ cvt.f32.bf16 %f75, %rs32;}

	// end inline asm
	add.f32 	%f85, %f85, %f75;
	@%p12 bra 	$L__BB4_18;
	add.s64 	%rd45, %rd5, %rd4;
	ld.global.nc.u16 	%rs33, [%rd45];
	// begin inline asm
	{ cvt.f32.bf16 %f76, %rs33;}

	// end inline asm
	add.f32 	%f85, %f85, %f76;
$L__BB4_18:
	// begin inline asm
	{  cvt.rn.bf16.f32 %rs34, %f85;}

	// end inline asm
	add.s32 	%r39, %r40, %r3;
	mul.wide.s32 	%rd46, %r39, 2;
	add.s64 	%rd47, %rd2, %rd46;
	st.global.u16 	[%rd47], %rs34;
	add.s32 	%r40, %r40, %r4;
	setp.lt.s32 	%p13, %r40, %r28;
	@%p13 bra 	$L__BB4_5;
$L__BB4_19:
	ret;

}
	// .globl	_ZN3cub18CUB_300001_SM_10006detail11EmptyKernelIvEEvv
.visible .entry _ZN3cub18CUB_300001_SM_10006detail11EmptyKernelIvEEvv()
{


	ret;

}


// ===== COMPILED SASS (sm_100) =====

	.target	sm_100

	.elftype	@"ET_EXEC"


//--------------------- .note.nv.tkinfo           --------------------------
	.section	.note.nv.tkinfo,"",@"SHT_NOTE"
	.sectionflags	@"SHF_NOTE_NV_TKINFO"
	.tkinfo
        /*0018*/ 	.word	0x00000002
        /*0030*/ 	.string	""
        /*0030*/ 	.string	"ptxas"
        /*0030*/ 	.string	"Cuda compilation tools, release 13.0, V13.0.88"
        /*0030*/ 	.string	"Build cuda_13.0.r13.0/compiler.36424714_0"
        /*0030*/ 	.string	"-arch sm_100 -m 64 "



//--------------------- .note.nv.cuinfo           --------------------------
	.section	.note.nv.cuinfo,"",@"SHT_NOTE"
	.sectionflags	@"SHF_NOTE_NV_CUINFO"
        /*0018*/ 	.short	0x0002
        /*001a*/ 	.short	0x0064
        /*001c*/ 	.short	0x0082
	.zero		2


//--------------------- .nv.info                  --------------------------
	.section	.nv.info,"",@"SHT_CUDA_INFO"
	.align	4


	//----- nvinfo : EIATTR_REGCOUNT
	.align		4
        /*0000*/ 	.byte	0x04, 0x2f
        /*0002*/ 	.short	(.L_41 - .L_40)
	.align		4
.L_40:
        /*0004*/ 	.word	index@(moe_align_block_size_kernel)
        /*0008*/ 	.word	0x0000002f


	//----- nvinfo : EIATTR_FRAME_SIZE
	.align		4
.L_41:
        /*000c*/ 	.byte	0x04, 0x11
        /*000e*/ 	.short	(.L_43 - .L_42)
	.align		4
.L_42:
        /*0010*/ 	.word	index@(moe_align_block_size_kernel)
        /*0014*/ 	.word	0x00000000


	//----- nvinfo : EIATTR_REGCOUNT
	.align		4
.L_43:
        /*0018*/ 	.byte	0x04, 0x2f
        /*001a*/ 	.short	(.L_45 - .L_44)
	.align		4
.L_44:
        /*001c*/ 	.word	index@(moe_sort_tokens_kernel)
        /*0020*/ 	.word	0x0000001c


	//----- nvinfo : EIATTR_FRAME_SIZE
	.align		4
.L_45:
        /*0024*/ 	.byte	0x04, 0x11
        /*0026*/ 	.short	(.L_47 - .L_46)
	.align		4
.L_46:
        /*0028*/ 	.word	index@(moe_sort_tokens_kernel)
        /*002c*/ 	.word	0x00000000


	//----- nvinfo : EIATTR_REGCOUNT
	.align		4
.L_47:
        /*0030*/ 	.byte	0x04, 0x2f
        /*0032*/ 	.short	(.L_49 - .L_48)
	.align		4
.L_48:
        /*0034*/ 	.word	index@(moe_align_block_size_small_kernel)
        /*0038*/ 	.word	0x0000001d


	//----- nvinfo : EIATTR_FRAME_SIZE
	.align		4
.L_49:
        /*003c*/ 	.byte	0x04, 0x11
        /*003e*/ 	.short	(.L_51 - .L_50)
	.align		4
.L_50:
        /*0040*/ 	.word	index@(moe_align_block_size_small_kernel)
        /*0044*/ 	.word	0x00000000


	//----- nvinfo : EIATTR_REGCOUNT
	.align		4
.L_51:
        /*0048*/ 	.byte	0x04, 0x2f
        /*004a*/ 	.short	(.L_53 - .L_52)
	.align		4
.L_52:
        /*004c*/ 	.word	index@(moe_sum_kernel)
        /*0050*/ 	.word	0x00000020


	//----- nvinfo : EIATTR_FRAME_SIZE
	.align		4
.L_53:
        /*0054*/ 	.byte	0x04, 0x11
        /*0056*/ 	.short	(.L_55 - .L_54)
	.align		4
.L_54:
        /*0058*/ 	.word	index@(moe_sum_kernel)
        /*005c*/ 	.word	0x00000000


	//----- nvinfo : EIATTR_REGCOUNT
	.align		4
.L_55:
        /*0060*/ 	.byte	0x04, 0x2f
        /*0062*/ 	.short	(.L_57 - .L_56)
	.align		4
.L_56:
        /*0064*/ 	.word	index@(moe_sum_bf16_kernel)
        /*0068*/ 	.word	0x00000020


	//----- nvinfo : EIATTR_FRAME_SIZE
	.align		4
.L_57:
        /*006c*/ 	.byte	0x04, 0x11
        /*006e*/ 	.short	(.L_59 - .L_58)
	.align		4
.L_58:
        /*0070*/ 	.word	index@(moe_sum_bf16_kernel)
        /*0074*/ 	.word	0x00000000


	//----- nvinfo : EIATTR_REGCOUNT
	.align		4
.L_59:
        /*0078*/ 	.byte	0x04, 0x2f
        /*007a*/ 	.short	(.L_61 - .L_60)
	.align		4
.L_60:
        /*007c*/ 	.word	index@(_ZN3cub18CUB_300001_SM_10006detail11EmptyKernelIvEEvv)
        /*0080*/ 	.word	0x00000004


	//----- nvinfo : EIATTR_FRAME_SIZE
	.align		4
.L_61:
        /*0084*/ 	.byte	0x04, 0x11
        /*0086*/ 	.short	(.L_63 - .L_62)
	.align		4
.L_62:
        /*0088*/ 	.word	index@(_ZN3cub18CUB_300001_SM_10006detail11EmptyKernelIvEEvv)
        /*008c*/ 	.word	0x00000000


	//----- nvinfo : EIATTR_MIN_STACK_SIZE
	.align		4
.L_63:
        /*0090*/ 	.byte	0x04, 0x12
        /*0092*/ 	.short	(.L_65 - .L_64)
	.align		4
.L_64:
        /*0094*/ 	.word	index@(_ZN3cub18CUB_300001_SM_10006detail11EmptyKernelIvEEvv)
        /*0098*/ 	.word	0x00000000


	//----- nvinfo : EIATTR_MIN_STACK_SIZE
	.align		4
.L_65:
        /*009c*/ 	.byte	0x04, 0x12
        /*009e*/ 	.short	(.L_67 - .L_66)
	.align		4
.L_66:
        /*00a0*/ 	.word	index@(moe_sum_bf16_kernel)
        /*00a4*/ 	.word	0x00000000


	//----- nvinfo : EIATTR_MIN_STACK_SIZE
	.align		4
.L_67:
        /*00a8*/ 	.byte	0x04, 0x12
        /*00aa*/ 	.short	(.L_69 - .L_68)
	.align		4
.L_68:
        /*00ac*/ 	.word	index@(moe_sum_kernel)
        /*00b0*/ 	.word	0x00000000


	//----- nvinfo : EIATTR_MIN_STACK_SIZE
	.align		4
.L_69:
        /*00b4*/ 	.byte	0x04, 0x12
        /*00b6*/ 	.short	(.L_71 - .L_70)
	.align		4
.L_70:
        /*00b8*/ 	.word	index@(moe_align_block_size_small_kernel)
        /*00bc*/ 	.word	0x00000000


	//----- nvinfo : EIATTR_MIN_STACK_SIZE
	.align		4
.L_71:
        /*00c0*/ 	.byte	0x04, 0x12
        /*00c2*/ 	.short	(.L_73 - .L_72)
	.align		4
.L_72:
        /*00c4*/ 	.word	index@(moe_sort_tokens_kernel)
        /*00c8*/ 	.word	0x00000000


	//----- nvinfo : EIATTR_MIN_STACK_SIZE
	.align		4
.L_73:
        /*00cc*/ 	.byte	0x04, 0x12
        /*00ce*/ 	.short	(.L_75 - .L_74)
	.align		4
.L_74:
        /*00d0*/ 	.word	index@(moe_align_block_size_kernel)
        /*00d4*/ 	.word	0x00000000
.L_75:


//--------------------- .nv.compat                --------------------------
	.section	.nv.compat,"",@"SHT_CUDA_COMPAT_INFO"
	.align	4
        /*0000*/ 	.byte	0x02, 0x09, 0x00, 0x00, 0x02, 0x02, 0x01, 0x00, 0x02, 0x05, 0x05, 0x00, 0x03, 0x07, 0x01, 0x01
        /*0010*/ 	.byte	0x02, 0x03, 0x00, 0x00, 0x02, 0x06, 0x01, 0x00, 0x04, 0x0b, 0x08, 0x00, 0x09, 0x00, 0x00, 0x00
        /*0020*/ 	.byte	0x00, 0x00, 0x00, 0x00


//--------------------- .nv.info._ZN3cub18CUB_300001_SM_10006detail11EmptyKernelIvEEvv --------------------------
	.section	.nv.info._ZN3cub18CUB_300001_SM_10006detail11EmptyKernelIvEEvv,"",@"SHT_CUDA_INFO"
	.sectionflags	@""
	.align	4


	//----- nvinfo : EIATTR_CUDA_API_VERSION
	.align		4
        /*0000*/ 	.byte	0x04, 0x37
        /*0002*/ 	.short	(.L_77 - .L_76)
.L_76:
        /*0004*/ 	.word	0x00000082


	//----- nvinfo : EIATTR_SPARSE_MMA_MASK
	.align		4
.L_77:
        /*0008*/ 	.byte	0x03, 0x50
        /*000a*/ 	.short	0x0000


	//----- nvinfo : EIATTR_MAXREG_COUNT
	.align		4
        /*000c*/ 	.byte	0x03, 0x1b
        /*000e*/ 	.short	0x00ff


	//----- nvinfo : EIATTR_MERCURY_ISA_VERSION
	.align		4
        /*0010*/ 	.byte	0x03, 0x5f
        /*0012*/ 	.short	0x0101


	//----- nvinfo : EIATTR_VRC_CTA_INIT_COUNT
	.align		4
        /*0014*/ 	.byte	0x02, 0x4a
	.zero		1
	.zero		1


	//----- nvinfo : EIATTR_EXIT_INSTR_OFFSETS
	.align		4
        /*0018*/ 	.byte	0x04, 0x1c
        /*001a*/ 	.short	(.L_79 - .L_78)


	//   ....[0]....
.L_78:
        /*001c*/ 	.word	0x00000010


	//----- nvinfo : EIATTR_SW_WAR
	.align		4
.L_79:
        /*0020*/ 	.byte	0x04, 0x36
        /*0022*/ 	.short	(.L_81 - .L_80)
.L_80:
        /*0024*/ 	.word	0x00000008
.L_81:


//--------------------- .nv.info.moe_sum_bf16_kernel --------------------------
	.section	.nv.info.moe_sum_bf16_kernel,"",@"SHT_CUDA_INFO"
	.sectionflags	@""
	.align	4


	//----- nvinfo : EIATTR_CUDA_API_VERSION
	.align		4
        /*0000*/ 	.byte	0x04, 0x37
        /*0002*/ 	.short	(.L_83 - .L_82)
.L_82:
        /*0004*/ 	.word	0x00000082


	//----- nvinfo : EIATTR_KPARAM_INFO
	.align		4
.L_83:
        /*0008*/ 	.byte	0x04, 0x17
        /*000a*/ 	.short	(.L_85 - .L_84)
.L_84:
        /*000c*/ 	.word	0x00000000
        /*0010*/ 	.short	0x0003
        /*0012*/ 	.short	0x0014
        /*0014*/ 	.byte	0x00, 0xf0, 0x11, 0x00


	//----- nvinfo : EIATTR_KPARAM_INFO
	.align		4
.L_85:
        /*0018*/ 	.byte	0x04, 0x17
        /*001a*/ 	.short	(.L_87 - .L_86)
.L_86:
        /*001c*/ 	.word	0x00000000
        /*0020*/ 	.short	0x0002
        /*0022*/ 	.short	0x0010
        /*0024*/ 	.byte	0x00, 0xf0, 0x11, 0x00


	//----- nvinfo : EIATTR_KPARAM_INFO
	.align		4
.L_87:
        /*0028*/ 	.byte	0x04, 0x17
        /*002a*/ 	.short	(.L_89 - .L_88)
.L_88:
        /*002c*/ 	.word	0x00000000
        /*0030*/ 	.short	0x0001
        /*0032*/ 	.short	0x0008
        /*0034*/ 	.byte	0x00, 0xf5, 0x21, 0x00


	//----- nvinfo : EIATTR_KPARAM_INFO
	.align		4
.L_89:
        /*0038*/ 	.byte	0x04, 0x17
        /*003a*/ 	.short	(.L_91 - .L_90)
.L_90:
        /*003c*/ 	.word	0x00000000
        /*0040*/ 	.short	0x0000
        /*0042*/ 	.short	0x0000
        /*0044*/ 	.byte	0x00, 0xf5, 0x21, 0x00


	//----- nvinfo : EIATTR_SPARSE_MMA_MASK
	.align		4
.L_91:
        /*0048*/ 	.byte	0x03, 0x50
        /*004a*/ 	.short	0x0000


	//----- nvinfo : EIATTR_MAXREG_COUNT
	.align		4
        /*004c*/ 	.byte	0x03, 0x1b
        /*004e*/ 	.short	0x00ff


	//----- nvinfo : EIATTR_MERCURY_ISA_VERSION
	.align		4
        /*0050*/ 	.byte	0x03, 0x5f
        /*0052*/ 	.short	0x0101


	//----- nvinfo : EIATTR_VRC_CTA_INIT_COUNT
	.align		4
        /*0054*/ 	.byte	0x02, 0x4a
	.zero		1
	.zero		1


	//----- nvinfo : EIATTR_EXIT_INSTR_OFFSETS
	.align		4
        /*0058*/ 	.byte	0x04, 0x1c
        /*005a*/ 	.short	(.L_93 - .L_92)


	//   ....[0]....
.L_92:
        /*005c*/ 	.word	0x00000040


	//   ....[1]....
        /*0060*/ 	.word	0x00000130


	//   ....[2]....
        /*0064*/ 	.word	0x00000ca0


	//----- nvinfo : EIATTR_CRS_STACK_SIZE
	.align		4
.L_93:
        /*0068*/ 	.byte	0x04, 0x1e
        /*006a*/ 	.short	(.L_95 - .L_94)
.L_94:
        /*006c*/ 	.word	0x00000000


	//----- nvinfo : EIATTR_CBANK_PARAM_SIZE
	.align		4
.L_95:
        /*0070*/ 	.byte	0x03, 0x19
        /*0072*/ 	.short	0x0018


	//----- nvinfo : EIATTR_PARAM_CBANK
	.align		4
        /*0074*/ 	.byte	0x04, 0x0a
        /*0076*/ 	.short	(.L_97 - .L_96)
	.align		4
.L_96:
        /*0078*/ 	.word	index@(.nv.constant0.moe_sum_bf16_kernel)
        /*007c*/ 	.short	0x0380
        /*007e*/ 	.short	0x0018


	//----- nvinfo : EIATTR_SW_WAR
	.align		4
.L_97:
        /*0080*/ 	.byte	0x04, 0x36
        /*0082*/ 	.short	(.L_99 - .L_98)
.L_98:
        /*0084*/ 	.word	0x00000008
.L_99:


//--------------------- .nv.info.moe_sum_kernel   --------------------------
	.section	.nv.info.moe_sum_kernel,"",@"SHT_CUDA_INFO"
	.sectionflags	@""
	.align	4


	//----- nvinfo : EIATTR_CUDA_API_VERSION
	.align		4
        /*0000*/ 	.byte	0x04, 0x37
        /*0002*/ 	.short	(.L_101 - .L_100)
.L_100:
        /*0004*/ 	.word	0x00000082


	//----- nvinfo : EIATTR_KPARAM_INFO
	.align		4
.L_101:
        /*0008*/ 	.byte	0x04, 0x17
        /*000a*/ 	.short	(.L_103 - .L_102)
.L_102:
        /*000c*/ 	.word	0x00000000
        /*0010*/ 	.short	0x0003
        /*0012*/ 	.short	0x0014
        /*0014*/ 	.byte	0x00, 0xf0, 0x11, 0x00


	//----- nvinfo : EIATTR_KPARAM_INFO
	.align		4
.L_103:
        /*0018*/ 	.byte	0x04, 0x17
        /*001a*/ 	.short	(.L_105 - .L_104)
.L_104:
        /*001c*/ 	.word	0x00000000
        /*0020*/ 	.short	0x0002
        /*0022*/ 	.short	0x0010
        /*0024*/ 	.byte	0x00, 0xf0, 0x11, 0x00


	//----- nvinfo : EIATTR_KPARAM_INFO
	.align		4
.L_105:
        /*0028*/ 	.byte	0x04, 0x17
        /*002a*/ 	.short	(.L_107 - .L_106)
.L_106:
        /*002c*/ 	.word	0x00000000
        /*0030*/ 	.short	0x0001
        /*0032*/ 	.short	0x0008
        /*0034*/ 	.byte	0x00, 0xf5, 0x21, 0x00


	//----- nvinfo : EIATTR_KPARAM_INFO
	.align		4
.L_107:
        /*0038*/ 	.byte	0x04, 0x17
        /*003a*/ 	.short	(.L_109 - .L_108)
.L_108:
        /*003c*/ 	.word	0x00000000
        /*0040*/ 	.short	0x0000
        /*0042*/ 	.short	0x0000
        /*0044*/ 	.byte	0x00, 0xf5, 0x21, 0x00


	//----- nvinfo : EIATTR_SPARSE_MMA_MASK
	.align		4
.L_109:
        /*0048*/ 	.byte	0x03, 0x50
        /*004a*/ 	.short	0x0000


	//----- nvinfo : EIATTR_MAXREG_COUNT
	.align		4
        /*004c*/ 	.byte	0x03, 0x1b
        /*004e*/ 	.short	0x00ff


	//----- nvinfo : EIATTR_MERCURY_ISA_VERSION
	.align		4
        /*0050*/ 	.byte	0x03, 0x5f
        /*0052*/ 	.short	0x0101


	//----- nvinfo : EIATTR_VRC_CTA_INIT_COUNT
	.align		4
        /*0054*/ 	.byte	0x02, 0x4a
	.zero		1
	.zero		1


	//----- nvinfo : EIATTR_EXIT_INSTR_OFFSETS
	.align		4
        /*0058*/ 	.byte	0x04, 0x1c
        /*005a*/ 	.short	(.L_111 - .L_110)


	//   ....[0]....
.L_110:
        /*005c*/ 	.word	0x00000040


	//   ....[1]....
        /*0060*/ 	.word	0x00000130


	//   ....[2]....
        /*0064*/ 	.word	0x00000aa0


	//----- nvinfo : EIATTR_CRS_STACK_SIZE
	.align		4
.L_111:
        /*0068*/ 	.byte	0x04, 0x1e
        /*006a*/ 	.short	(.L_113 - .L_112)
.L_112:
        /*006c*/ 	.word	0x00000000


	//----- nvinfo : EIATTR_CBANK_PARAM_SIZE
	.align		4
.L_113:
        /*0070*/ 	.byte	0x03, 0x19
        /*0072*/ 	.short	0x0018


	//----- nvinfo : EIATTR_PARAM_CBANK
	.align		4
        /*0074*/ 	.byte	0x04, 0x0a
        /*0076*/ 	.short	(.L_115 - .L_114)
	.align		4
.L_114:
        /*0078*/ 	.word	index@(.nv.constant0.moe_sum_kernel)
        /*007c*/ 	.short	0x0380
        /*007e*/ 	.short	0x0018


	//----- nvinfo : EIATTR_SW_WAR
	.align		4
.L_115:
        /*0080*/ 	.byte	0x04, 0x36
        /*0082*/ 	.short	(.L_117 - .L_116)
.L_116:
        /*0084*/ 	.word	0x00000008
.L_117:


//--------------------- .nv.info.moe_align_block_size_small_kernel --------------------------
	.section	.nv.info.moe_align_block_size_small_kernel,"",@"SHT_CUDA_INFO"
	.sectionflags	@""
	.align	4


	//----- nvinfo : EIATTR_CUDA_API_VERSION
	.align		4
        /*0000*/ 	.byte	0x04, 0x37
        /*0002*/ 	.short	(.L_119 - .L_118)
.L_118:
        /*0004*/ 	.word	0x00000082


	//----- nvinfo : EIATTR_KPARAM_INFO
	.align		4
.L_119:
        /*0008*/ 	.byte	0x04, 0x17
        /*000a*/ 	.short	(.L_121 - .L_120)
.L_120:
        /*000c*/ 	.word	0x00000000
        /*0010*/ 	.short	0x0007
        /*0012*/ 	.short	0x002c
        /*0014*/ 	.byte	0x00, 0xf0, 0x11, 0x00


	//----- nvinfo : EIATTR_KPARAM_INFO
	.align		4
.L_121:
        /*0018*/ 	.byte	0x04, 0x17
        /*001a*/ 	.short	(.L_123 - .L_122)
.L_122:
        /*001c*/ 	.word	0x00000000
        /*0020*/ 	.short	0x0006
        /*0022*/ 	.short	0x0028
        /*0024*/ 	.byte	0x00, 0xf0, 0x11, 0x00


	//----- nvinfo : EIATTR_KPARAM_INFO
	.align		4
.L_123:
        /*0028*/ 	.byte	0x04, 0x17
        /*002a*/ 	.short	(.L_125 - .L_124)
.L_124:
        /*002c*/ 	.word	0x00000000
        /*0030*/ 	.short	0x0005
        /*0032*/ 	.short	0x0024
        /*0034*/ 	.byte	0x00, 0xf0, 0x11, 0x00


	//----- nvinfo : EIATTR_KPARAM_INFO
	.align		4
.L_125:
        /*0038*/ 	.byte	0x04, 0x17
        /*003a*/ 	.short	(.L_127 - .L_126)
.L_126:
        /*003c*/ 	.word	0x00000000
        /*0040*/ 	.short	0x0004
        /*0042*/ 	.short	0x0020
        /*0044*/ 	.byte	0x00, 0xf0, 0x11, 0x00


	//----- nvinfo : EIATTR_KPARAM_INFO
	.align		4
.L_127:
        /*0048*/ 	.byte	0x04, 0x17
        /*004a*/ 	.short	(.L_129 - .L_128)
.L_128:
        /*004c*/ 	.word	0x00000000
        /*0050*/ 	.short	0x0003
        /*0052*/ 	.short	0x0018
        /*0054*/ 	.byte	0x00, 0xf5, 0x21, 0x00


	//----- nvinfo : EIATTR_KPARAM_INFO
	.align		4
.L_129:
        /*0058*/ 	.byte	0x04, 0x17
        /*005a*/ 	.short	(.L_131 - .L_130)
.L_130:
        /*005c*/ 	.word	0x00000000
        /*0060*/ 	.short	0x0002
        /*0062*/ 	.short	0x0010
        /*0064*/ 	.byte	0x00, 0xf5, 0x21, 0x00


	//----- nvinfo : EIATTR_KPARAM_INFO
	.align		4
.L_131:
        /*0068*/ 	.byte	0x04, 0x17
        /*006a*/ 	.short	(.L_133 - .L_132)
.L_132:
        /*006c*/ 	.word	0x00000000
        /*0070*/ 	.short	0x0001
        /*0072*/ 	.short	0x0008
        /*0074*/ 	.byte	0x00, 0xf5, 0x21, 0x00


	//----- nvinfo : EIATTR_KPARAM_INFO
	.align		4
.L_133:
        /*0078*/ 	.byte	0x04, 0x17
        /*007a*/ 	.short	(.L_135 - .L_134)
.L_134:
        /*007c*/ 	.word	0x00000000
        /*0080*/ 	.short	0x0000
        /*0082*/ 	.short	0x0000
        /*0084*/ 	.byte	0x00, 0xf5, 0x21, 0x00


	//----- nvinfo : EIATTR_SPARSE_MMA_MASK
	.align		4
.L_135:
        /*0088*/ 	.byte	0x03, 0x50
        /*008a*/ 	.short	0x0000


	//----- nvinfo : EIATTR_MAXREG_COUNT
	.align		4
        /*008c*/ 	.byte	0x03, 0x1b
        /*008e*/ 	.short	0x00ff


	//----- nvinfo : EIATTR_NUM_BARRIERS
	.align		4
        /*0090*/ 	.byte	0x02, 0x4c
        /*0092*/ 	.byte	0x01
	.zero		1


	//----- nvinfo : EIATTR_MERCURY_ISA_VERSION
	.align		4
        /*0094*/ 	.byte	0x03, 0x5f
        /*0096*/ 	.short	0x0101


	//----- nvinfo : EIATTR_VRC_CTA_INIT_COUNT
	.align		4
        /*0098*/ 	.byte	0x02, 0x4a
	.zero		1
	.zero		1


	//----- nvinfo : EIATTR_EXIT_INSTR_OFFSETS
	.align		4
        /*009c*/ 	.byte	0x04, 0x1c
        /*009e*/ 	.short	(.L_137 - .L_136)


	//   ....[0]....
.L_136:
        /*00a0*/ 	.word	0x000007c0


	//   ....[1]....
        /*00a4*/ 	.word	0x00003a00


	//   ....[2]....
        /*00a8*/ 	.word	0x00003ba0


	//----- nvinfo : EIATTR_CRS_STACK_SIZE
	.align		4
.L_137:
        /*00ac*/ 	.byte	0x04, 0x1e
        /*00ae*/ 	.short	(.L_139 - .L_138)
.L_138:
        /*00b0*/ 	.word	0x00000000


	//----- nvinfo : EIATTR_CBANK_PARAM_SIZE
	.align		4
.L_139:
        /*00b4*/ 	.byte	0x03, 0x19
        /*00b6*/ 	.short	0x0030


	//----- nvinfo : EIATTR_PARAM_CBANK
	.align		4
        /*00b8*/ 	.byte	0x04, 0x0a
        /*00ba*/ 	.short	(.L_141 - .L_140)
	.align		4
.L_140:
        /*00bc*/ 	.word	index@(.nv.constant0.moe_align_block_size_small_kernel)
        /*00c0*/ 	.short	0x0380
        /*00c2*/ 	.short	0x0030


	//----- nvinfo : EIATTR_SW_WAR
	.align		4
.L_141:
        /*00c4*/ 	.byte	0x04, 0x36
        /*00c6*/ 	.short	(.L_143 - .L_142)
.L_142:
        /*00c8*/ 	.word	0x00000008
.L_143:


//--------------------- .nv.info.moe_sort_tokens_kernel --------------------------
	.section	.nv.info.moe_sort_tokens_kernel,"",@"SHT_CUDA_INFO"
	.sectionflags	@""
	.align	4


	//----- nvinfo : EIATTR_CUDA_API_VERSION
	.align		4
        /*0000*/ 	.byte	0x04, 0x37
        /*0002*/ 	.short	(.L_145 - .L_144)
.L_144:
        /*0004*/ 	.word	0x00000082


	//----- nvinfo : EIATTR_KPARAM_INFO
	.align		4
.L_145:
        /*0008*/ 	.byte	0x04, 0x17
        /*000a*/ 	.short	(.L_147 - .L_146)
.L_146:
        /*000c*/ 	.word	0x00000000
        /*0010*/ 	.short	0x0005
        /*0012*/ 	.short	0x0020
        /*0014*/ 	.byte	0x00, 0xf0, 0x11, 0x00


	//----- nvinfo : EIATTR_KPARAM_INFO
	.align		4
.L_147:
        /*0018*/ 	.byte	0x04, 0x17
        /*001a*/ 	.short	(.L_149 - .L_148)
.L_148:
        /*001c*/ 	.word	0x00000000
        /*0020*/ 	.short	0x0004
        /*0022*/ 	.short	0x001c
        /*0024*/ 	.byte	0x00, 0xf0, 0x11, 0x00


	//----- nvinfo : EIATTR_KPARAM_INFO
	.align		4
.L_149:
        /*0028*/ 	.byte	0x04, 0x17
        /*002a*/ 	.short	(.L_151 - .L_150)
.L_150:
        /*002c*/ 	.word	0x00000000
        /*0030*/ 	.short	0x0003
        /*0032*/ 	.short	0x0018
        /*0034*/ 	.byte	0x00, 0xf0, 0x11, 0x00


	//----- nvinfo : EIATTR_KPARAM_INFO
	.align		4
.L_151:
        /*0038*/ 	.byte	0x04, 0x17
        /*003a*/ 	.short	(.L_153 - .L_152)
.L_152:
        /*003c*/ 	.word	0x00000000
        /*0040*/ 	.short	0x0002
        /*0042*/ 	.short	0x0010
        /*0044*/ 	.byte	0x00, 0xf5, 0x21, 0x00


	//----- nvinfo : EIATTR_KPARAM_INFO
	.align		4
.L_153:
        /*0048*/ 	.byte	0x04, 0x17
        /*004a*/ 	.short	(.L_155 - .L_154)
.L_154:
        /*004c*/ 	.word	0x00000000
        /*0050*/ 	.short	0x0001
        /*0052*/ 	.short	0x0008
        /*0054*/ 	.byte	0x00, 0xf5, 0x21, 0x00


	//----- nvinfo : EIATTR_KPARAM_INFO
	.align		4
.L_155:
        /*0058*/ 	.byte	0x04, 0x17
        /*005a*/ 	.short	(.L_157 - .L_156)
.L_156:
        /*005c*/ 	.word	0x00000000
        /*0060*/ 	.short	0x0000
        /*0062*/ 	.short	0x0000
        /*0064*/ 	.byte	0x00, 0xf5, 0x21, 0x00


	//----- nvinfo : EIATTR_SPARSE_MMA_MASK
	.align		4
.L_157:
        /*0068*/ 	.byte	0x03, 0x50
        /*006a*/ 	.short	0x0000


	//----- nvinfo : EIATTR_MAXREG_COUNT
	.align		4
        /*006c*/ 	.byte	0x03, 0x1b
        /*006e*/ 	.short	0x00ff


	//----- nvinfo : EIATTR_MERCURY_ISA_VERSION
	.align		4
        /*0070*/ 	.byte	0x03, 0x5f
        /*0072*/ 	.short	0x0101


	//----- nvinfo : EIATTR_VRC_CTA_INIT_COUNT
	.align		4
        /*0074*/ 	.byte	0x02, 0x4a
	.zero		1
	.zero		1


	//----- nvinfo : EIATTR_EXIT_INSTR_OFFSETS
	.align		4
        /*0078*/ 	.byte	0x04, 0x1c
        /*007a*/ 	.short	(.L_159 - .L_158)


	//   ....[0]....
.L_158:
        /*007c*/ 	.word	0x00000080


	//   ....[1]....
        /*0080*/ 	.word	0x000004e0


	//   ....[2]....
        /*0084*/ 	.word	0x000008d0


	//----- nvinfo : EIATTR_CRS_STACK_SIZE
	.align		4
.L_159:
        /*0088*/ 	.byte	0x04, 0x1e
        /*008a*/ 	.short	(.L_161 - .L_160)
.L_160:
        /*008c*/ 	.word	0x00000000


	//----- nvinfo : EIATTR_CBANK_PARAM_SIZE
	.align		4
.L_161:
        /*0090*/ 	.byte	0x03, 0x19
        /*0092*/ 	.short	0x0024


	//----- nvinfo : EIATTR_PARAM_CBANK
	.align		4
        /*0094*/ 	.byte	0x04, 0x0a
        /*0096*/ 	.short	(.L_163 - .L_162)
	.align		4
.L_162:
        /*0098*/ 	.word	index@(.nv.constant0.moe_sort_tokens_kernel)
        /*009c*/ 	.short	0x0380
        /*009e*/ 	.short	0x0024


	//----- nvinfo : EIATTR_SW_WAR
	.align		4
.L_163:
        /*00a0*/ 	.byte	0x04, 0x36
        /*00a2*/ 	.short	(.L_165 - .L_164)
.L_164:
        /*00a4*/ 	.word	0x00000008
.L_165:


//--------------------- .nv.info.moe_align_block_size_kernel --------------------------
	.section	.nv.info.moe_align_block_size_kernel,"",@"SHT_CUDA_INFO"
	.sectionflags	@""
	.align	4


	//----- nvinfo : EIATTR_CUDA_API_VERSION
	.align		4
        /*0000*/ 	.byte	0x04, 0x37
        /*0002*/ 	.short	(.L_167 - .L_166)
.L_166:
        /*0004*/ 	.word	0x00000082


	//----- nvinfo : EIATTR_KPARAM_INFO
	.align		4
.L_167:
        /*0008*/ 	.byte	0x04, 0x17
        /*000a*/ 	.short	(.L_169 - .L_168)
.L_168:
        /*000c*/ 	.word	0x00000000
        /*0010*/ 	.short	0x0008
        /*0012*/ 	.short	0x0030
        /*0014*/ 	.byte	0x00, 0xf5, 0x21, 0x00


	//----- nvinfo : EIATTR_KPARAM_INFO
	.align		4
.L_169:
        /*0018*/ 	.byte	0x04, 0x17
        /*001a*/ 	.short	(.L_171 - .L_170)
.L_170:
        /*001c*/ 	.word	0x00000000
        /*0020*/ 	.short	0x0007
        /*0022*/ 	.short	0x002c
        /*0024*/ 	.byte	0x00, 0xf0, 0x11, 0x00


	//----- nvinfo : EIATTR_KPARAM_INFO
	.align		4
.L_171:
        /*0028*/ 	.byte	0x04, 0x17
        /*002a*/ 	.short	(.L_173 - .L_172)
.L_172:
        /*002c*/ 	.word	0x00000000
        /*0030*/ 	.short	0x0006
        /*0032*/ 	.short	0x0028
        /*0034*/ 	.byte	0x00, 0xf0, 0x11, 0x00


	//----- nvinfo : EIATTR_KPARAM_INFO
	.align		4
.L_173:
        /*0038*/ 	.byte	0x04, 0x17
        /*003a*/ 	.short	(.L_175 - .L_174)
.L_174:
        /*003c*/ 	.word	0x00000000
        /*0040*/ 	.short	0x0005
        /*0042*/ 	.short	0x0024
        /*0044*/ 	.byte	0x00, 0xf0, 0x11, 0x00


	//----- nvinfo : EIATTR_KPARAM_INFO
	.align		4
.L_175:
        /*0048*/ 	.byte	0x04, 0x17
        /*004a*/ 	.short	(.L_177 - .L_176)
.L_176:
        /*004c*/ 	.word	0x00000000
        /*0050*/ 	.short	0x0004
        /*0052*/ 	.short	0x0020
        /*0054*/ 	.byte	0x00, 0xf0, 0x11, 0x00


	//----- nvinfo : EIATTR_KPARAM_INFO
	.align		4
.L_177:
        /*0058*/ 	.byte	0x04, 0x17
        /*005a*/ 	.short	(.L_179 - .L_178)
.L_178:
        /*005c*/ 	.word	0x00000000
        /*0060*/ 	.short	0x0003
        /*0062*/ 	.short	0x0018
        /*0064*/ 	.byte	0x00, 0xf5, 0x21, 0x00


	//----- nvinfo : EIATTR_KPARAM_INFO
	.align		4
.L_179:
        /*0068*/ 	.byte	0x04, 0x17
        /*006a*/ 	.short	(.L_181 - .L_180)
.L_180:
        /*006c*/ 	.word	0x00000000
        /*0070*/ 	.short	0x0002
        /*0072*/ 	.short	0x0010
        /*0074*/ 	.byte	0x00, 0xf5, 0x21, 0x00


	//----- nvinfo : EIATTR_KPARAM_INFO
	.align		4
.L_181:
        /*0078*/ 	.byte	0x04, 0x17
        /*007a*/ 	.short	(.L_183 - .L_182)
.L_182:
        /*007c*/ 	.word	0x00000000
        /*0080*/ 	.short	0x0001
        /*0082*/ 	.short	0x0008
        /*0084*/ 	.byte	0x00, 0xf5, 0x21, 0x00


	//----- nvinfo : EIATTR_KPARAM_INFO
	.align		4
.L_183:
        /*0088*/ 	.byte	0x04, 0x17
        /*008a*/ 	.short	(.L_185 - .L_184)
.L_184:
        /*008c*/ 	.word	0x00000000
        /*0090*/ 	.short	0x0000
        /*0092*/ 	.short	0x0000
        /*0094*/ 	.byte	0x00, 0xf5, 0x21, 0x00


	//----- nvinfo : EIATTR_SPARSE_MMA_MASK
	.align		4
.L_185:
        /*0098*/ 	.byte	0x03, 0x50
        /*009a*/ 	.short	0x0000


	//----- nvinfo : EIATTR_MAXREG_COUNT
	.align		4
        /*009c*/ 	.byte	0x03, 0x1b
        /*009e*/ 	.short	0x00ff


	//----- nvinfo : EIATTR_NUM_BARRIERS
	.align		4
        /*00a0*/ 	.byte	0x02, 0x4c
        /*00a2*/ 	.byte	0x01
	.zero		1


	//----- nvinfo : EIATTR_MERCURY_ISA_VERSION
	.align		4
        /*00a4*/ 	.byte	0x03, 0x5f
        /*00a6*/ 	.short	0x0101


	//----- nvinfo : EIATTR_COOP_GROUP_MASK_REGIDS
	.align		4
        /*00a8*/ 	.byte	0x04, 0x29
        /*00aa*/ 	.short	(.L_187 - .L_186)


	//   ....[0]....
.L_186:
        /*00ac*/ 	.word	0xffffffff


	//   ....[1]....
        /*00b0*/ 	.word	0xffffffff


	//   ....[2]....
        /*00b4*/ 	.word	0xffffffff


	//   ....[3]....
        /*00b8*/ 	.word	0xffffffff


	//   ....[4]....
        /*00bc*/ 	.word	0xffffffff


	//   ....[5]....
        /*00c0*/ 	.word	0x05000021


	//   ....[6]....
        /*00c4*/ 	.word	0x05000021


	//   ....[7]....
        /*00c8*/ 	.word	0x05000021


	//   ....[8]....
        /*00cc*/ 	.word	0x05000021


	//   ....[9]....
        /*00d0*/ 	.word	0x05000021


	//----- nvinfo : EIATTR_COOP_GROUP_INSTR_OFFSETS
	.align		4
.L_187:
        /*00d4*/ 	.byte	0x04, 0x28
        /*00d6*/ 	.short	(.L_189 - .L_188)


	//   ....[0]....
.L_188:
        /*00d8*/ 	.word	0x000012f0


	//   ....[1]....
        /*00dc*/ 	.word	0x00001310


	//   ....[2]....
        /*00e0*/ 	.word	0x00001330


	//   ....[3]....
        /*00e4*/ 	.word	0x00001350


	//   ....[4]....
        /*00e8*/ 	.word	0x00001370


	//   ....[5]....
        /*00ec*/ 	.word	0x00002640


	//   ....[6]....
        /*00f0*/ 	.word	0x000026b0


	//   ....[7]....
        /*00f4*/ 	.word	0x00002720


	//   ....[8]....
        /*00f8*/ 	.word	0x00002790


	//   ....[9]....
        /*00fc*/ 	.word	0x00002800


	//----- nvinfo : EIATTR_VRC_CTA_INIT_COUNT
	.align		4
.L_189:
        /*0100*/ 	.byte	0x02, 0x4a
	.zero		1
	.zero		1


	//----- nvinfo : EIATTR_EXIT_INSTR_OFFSETS
	.align		4
        /*0104*/ 	.byte	0x04, 0x1c
        /*0106*/ 	.short	(.L_191 - .L_190)


	//   ....[0]....
.L_190:
        /*0108*/ 	.word	0x00000240


	//   ....[1]....
        /*010c*/ 	.word	0x000004f0


	//   ....[2]....
        /*0110*/ 	.word	0x00000600


	//   ....[3]....
        /*0114*/ 	.word	0x000025e0


	//----- nvinfo : EIATTR_CRS_STACK_SIZE
	.align		4
.L_191:
        /*0118*/ 	.byte	0x04, 0x1e
        /*011a*/ 	.short	(.L_193 - .L_192)
.L_192:
        /*011c*/ 	.word	0x00000000


	//----- nvinfo : EIATTR_CBANK_PARAM_SIZE
	.align		4
.L_193:
        /*0120*/ 	.byte	0x03, 0x19
        /*0122*/ 	.short	0x0038


	//----- nvinfo : EIATTR_PARAM_CBANK
	.align		4
        /*0124*/ 	.byte	0x04, 0x0a
        /*0126*/ 	.short	(.L_195 - .L_194)
	.align		4
.L_194:
        /*0128*/ 	.word	index@(.nv.constant0.moe_align_block_size_kernel)
        /*012c*/ 	.short	0x0380
        /*012e*/ 	.short	0x0038


	//----- nvinfo : EIATTR_SW_WAR
	.align		4
.L_195:
        /*0130*/ 	.byte	0x04, 0x36
        /*0132*/ 	.short	(.L_197 - .L_196)
.L_196:
        /*0134*/ 	.word	0x00000008
.L_197:


//--------------------- .nv.callgraph             --------------------------
	.section	.nv.callgraph,"",@"SHT_CUDA_CALLGRAPH"
	.align	4
	.sectionentsize	8
	.align		4
        /*0000*/ 	.word	0x00000000
	.align		4
        /*0004*/ 	.word	0xffffffff
	.align		4
        /*0008*/ 	.word	0x00000000
	.align		4
        /*000c*/ 	.word	0xfffffffe
	.align		4
        /*0010*/ 	.word	0x00000000
	.align		4
        /*0014*/ 	.word	0xfffffffd
	.align		4
        /*0018*/ 	.word	0x00000000
	.align		4
        /*001c*/ 	.word	0xfffffffc


//--------------------- .nv.constant4             --------------------------
	.section	.nv.constant4,"a",@progbits
	.align	8
	.align		8
.nv.constant4:
        /*0000*/ 	.dword	_ZN34_INTERNAL_ba55e288_4_k_cu_a7df09964cuda3std3__45__cpo5beginE
	.align		8
        /*0008*/ 	.dword	_ZN34_INTERNAL_ba55e288_4_k_cu_a7df09964cuda3std3__45__cpo3endE
	.align		8
        /*0010*/ 	.dword	_ZN34_INTERNAL_ba55e288_4_k_cu_a7df09964cuda3std3__45__cpo6cbeginE
	.align		8
        /*0018*/ 	.dword	_ZN34_INTERNAL_ba55e288_4_k_cu_a7df09964cuda3std3__45__cpo4cendE
	.align		8
        /*0020*/ 	.dword	_ZN34_INTERNAL_ba55e288_4_k_cu_a7df09964cuda3std3__45__cpo6rbeginE
	.align		8
        /*0028*/ 	.dword	_ZN34_INTERNAL_ba55e288_4_k_cu_a7df09964cuda3std3__45__cpo4rendE
	.align		8
        /*0030*/ 	.dword	_ZN34_INTERNAL_ba55e288_4_k_cu_a7df09964cuda3std3__45__cpo7crbeginE
	.align		8
        /*0038*/ 	.dword	_ZN34_INTERNAL_ba55e288_4_k_cu_a7df09964cuda3std3__45__cpo5crendE
	.align		8
        /*0040*/ 	.dword	_ZN34_INTERNAL_ba55e288_4_k_cu_a7df09964cuda3std3__436_GLOBAL__N__ba55e288_4_k_cu_a7df09966ignoreE
	.align		8
        /*0048*/ 	.dword	_ZN34_INTERNAL_ba55e288_4_k_cu_a7df09964cuda3std3__419piecewise_constructE
	.align		8
        /*0050*/ 	.dword	_ZN34_INTERNAL_ba55e288_4_k_cu_a7df09964cuda3std3__48in_placeE
	.align		8
        /*0058*/ 	.dword	_ZN34_INTERNAL_ba55e288_4_k_cu_a7df09964cuda3std3__420unreachable_sentinelE
	.align		8
        /*0060*/ 	.dword	_ZN34_INTERNAL_ba55e288_4_k_cu_a7df09964cuda3std3__47nulloptE
	.align		8
        /*0068*/ 	.dword	_ZN34_INTERNAL_ba55e288_4_k_cu_a7df09964cuda3std3__48unexpectE
	.align		8
        /*0070*/ 	.dword	_ZN34_INTERNAL_ba55e288_4_k_cu_a7df09964cuda3std6ranges3__45__cpo4swapE
	.align		8
        /*0078*/ 	.dword	_ZN34_INTERNAL_ba55e288_4_k_cu_a7df09964cuda3std6ranges3__45__cpo9iter_moveE
	.align		8
        /*0080*/ 	.dword	_ZN34_INTERNAL_ba55e288_4_k_cu_a7df09964cuda3std6ranges3__45__cpo5beginE
	.align		8
        /*0088*/ 	.dword	_ZN34_INTERNAL_ba55e288_4_k_cu_a7df09964cuda3std6ranges3__45__cpo3endE
	.align		8
        /*0090*/ 	.dword	_ZN34_INTERNAL_ba55e288_4_k_cu_a7df09964cuda3std6ranges3__45__cpo6cbeginE
	.align		8
        /*0098*/ 	.dword	_ZN34_INTERNAL_ba55e288_4_k_cu_a7df09964cuda3std6ranges3__45__cpo4cendE
	.align		8
        /*00a0*/ 	.dword	_ZN34_INTERNAL_ba55e288_4_k_cu_a7df09964cuda3std6ranges3__45__cpo7advanceE
	.align		8
        /*00a8*/ 	.dword	_ZN34_INTERNAL_ba55e288_4_k_cu_a7df09964cuda3std6ranges3__45__cpo9iter_swapE
	.align		8
        /*00b0*/ 	.dword	_ZN34_INTERNAL_ba55e288_4_k_cu_a7df09964cuda3std6ranges3__45__cpo4nextE
	.align		8
        /*00b8*/ 	.dword	_ZN34_INTERNAL_ba55e288_4_k_cu_a7df09964cuda3std6ranges3__45__cpo4prevE
	.align		8
        /*00c0*/ 	.dword	_ZN34_INTERNAL_ba55e288_4_k_cu_a7df09964cuda3std6ranges3__45__cpo4dataE
	.align		8
        /*00c8*/ 	.dword	_ZN34_INTERNAL_ba55e288_4_k_cu_a7df09964cuda3std6ranges3__45__cpo5cdataE
	.align		8
        /*00d0*/ 	.dword	_ZN34_INTERNAL_ba55e288_4_k_cu_a7df09964cuda3std6ranges3__45__cpo4sizeE
	.align		8
        /*00d8*/ 	.dword	_ZN34_INTERNAL_ba55e288_4_k_cu_a7df09964cuda3std6ranges3__45__cpo5ssizeE
	.align		8
        /*00e0*/ 	.dword	_ZN34_INTERNAL_ba55e288_4_k_cu_a7df09964cuda3std6ranges3__45__cpo8distanceE
	.align		8
        /*00e8*/ 	.dword	_ZN34_INTERNAL_ba55e288_4_k_cu_a7df09966thrust24THRUST_300001_SM_1000_NS6system6detail10sequential3seqE
	.align		8
        /*00f0*/ 	.dword	_ZN34_INTERNAL_ba55e288_4_k_cu_a7df09966thrust24THRUST_300001_SM_1000_NS12placeholders2_1E
	.align		8
        /*00f8*/ 	.dword	_ZN34_INTERNAL_ba55e288_4_k_cu_a7df09966thrust24THRUST_300001_SM_1000_NS12placeholders2_2E
	.align		8
        /*0100*/ 	.dword	_ZN34_INTERNAL_ba55e288_4_k_cu_a7df09966thrust24THRUST_300001_SM_1000_NS12placeholders2_3E
	.align		8
        /*0108*/ 	.dword	_ZN34_INTERNAL_ba55e288_4_k_cu_a7df09966thrust24THRUST_300001_SM_1000_NS12placeholders2_4E
	.align		8
        /*0110*/ 	.dword	_ZN34_INTERNAL_ba55e288_4_k_cu_a7df09966thrust24THRUST_300001_SM_1000_NS12placeholders2_5E
	.align		8
        /*0118*/ 	.dword	_ZN34_INTERNAL_ba55e288_4_k_cu_a7df09966thrust24THRUST_300001_SM_1000_NS12placeholders2_6E
	.align		8
        /*0120*/ 	.dword	_ZN34_INTERNAL_ba55e288_4_k_cu_a7df09966thrust24THRUST_300001_SM_1000_NS12placeholders2_7E
	.align		8
        /*0128*/ 	.dword	_ZN34_INTERNAL_ba55e288_4_k_cu_a7df09966thrust24THRUST_300001_SM_1000_NS12placeholders2_8E
	.align		8
        /*0130*/ 	.dword	_ZN34_INTERNAL_ba55e288_4_k_cu_a7df09966thrust24THRUST_300001_SM_1000_NS12placeholders2_9E
	.align		8
        /*0138*/ 	.dword	_ZN34_INTERNAL_ba55e288_4_k_cu_a7df09966thrust24THRUST_300001_SM_1000_NS12placeholders3_10E


//--------------------- .text._ZN3cub18CUB_300001_SM_10006detail11EmptyKernelIvEEvv --------------------------
	.section	.text._ZN3cub18CUB_300001_SM_10006detail11EmptyKernelIvEEvv,"ax",@progbits
	.align	128
        .global         _ZN3cub18CUB_300001_SM_10006detail11EmptyKernelIvEEvv
        .type           _ZN3cub18CUB_300001_SM_10006detail11EmptyKernelIvEEvv,@function
        .size           _ZN3cub18CUB_300001_SM_10006detail11EmptyKernelIvEEvv,(.L_x_132 - _ZN3cub18CUB_300001_SM_10006detail11EmptyKernelIvEEvv)
        .other          _ZN3cub18CUB_300001_SM_10006detail11EmptyKernelIvEEvv,@"STO_CUDA_ENTRY STV_DEFAULT"
_ZN3cub18CUB_300001_SM_10006detail11EmptyKernelIvEEvv:
.text._ZN3cub18CUB_300001_SM_10006detail11EmptyKernelIvEEvv:
[----:B------:R-:W-:Y:S01]  /*0000*/  LDC R1, c[0x0][0x37c] ;  /* 0x0000df00ff017b82 */ /* 0x000fe20000000800 */
[----:B------:R-:W-:Y:S05]  /*0010*/  EXIT ;  /* 0x000000000000794d */ /* 0x000fea0003800000 */
.L_x_0:
[----:B------:R-:W-:-:S00]  /*0020*/  BRA `(.L_x_0) ;  /* 0xfffffffc00fc7947 */ /* 0x000fc0000383ffff */
[----:B------:R-:W-:-:S00]  /*0030*/  NOP ;  /* 0x0000000000007918 */ /* 0x000fc00000000000 */
        /* <DEDUP_REMOVED lines=12> */
.L_x_132:


//--------------------- .text.moe_sum_bf16_kernel --------------------------
	.section	.text.moe_sum_bf16_kernel,"ax",@progbits
	.align	128
        .global         moe_sum_bf16_kernel
        .type           moe_sum_bf16_kernel,@function
        .size           moe_sum_bf16_kernel,(.L_x_133 - moe_sum_bf16_kernel)
        .other          moe_sum_bf16_kernel,@"STO_CUDA_ENTRY STV_DEFAULT"
moe_sum_bf16_kernel:
.text.moe_sum_bf16_kernel:
[----:B------:R-:W-:Y:S01]  /*0000*/  LDC R1, c[0x0][0x37c] ;  /* 0x0000df00ff017b82 */ /* 0x000fe20000000800 */
[----:B------:R-:W0:Y:S01]  /*0010*/  S2R R3, SR_TID.X ;  /* 0x0000000000037919 */ /* 0x000e220000002100 */
[----:B------:R-:W0:Y:S02]  /*0020*/  LDCU UR5, c[0x0][0x390] ;  /* 0x00007200ff0577ac */ /* 0x000e240008000800 */
[----:B0-----:R-:W-:-:S13]  /*0030*/  ISETP.GE.AND P0, PT, R3, UR5, PT ;  /* 0x0000000503007c0c */ /* 0x001fda000bf06270 */
[----:B------:R-:W-:Y:S05]  /*0040*/  @P0 EXIT ;  /* 0x000000000000094d */ /* 0x000fea0003800000 */
[----:B------:R-:W0:Y:S01]  /*0050*/  LDC R7, c[0x0][0x394] ;  /* 0x0000e500ff077b82 */ /* 0x000e220000000800 */
[----:B------:R-:W1:Y:S01]  /*0060*/  S2R R0, SR_CTAID.X ;  /* 0x0000000000007919 */ /* 0x000e620000002500 */
[----:B------:R-:W2:Y:S01]  /*0070*/  LDCU UR4, c[0x0][0x360] ;  /* 0x00006c00ff0477ac */ /* 0x000ea20008000800 */
[----:B------:R-:W3:Y:S01]  /*0080*/  LDCU.64 UR6, c[0x0][0x358] ;  /* 0x00006b00ff0677ac */ /* 0x000ee20008000a00 */
[----:B0-----:R-:W-:Y:S01]  /*0090*/  ISETP.GT.AND P0, PT, R7, RZ, PT ;  /* 0x000000ff0700720c */ /* 0x001fe20003f04270 */
[----:B-1----:R-:W-:-:S12]  /*00a0*/  IMAD R2, R0, R7, RZ ;  /* 0x0000000700027224 */ /* 0x002fd800078e02ff */
[----:B--23--:R-:W-:Y:S05]  /*00b0*/  @P0 BRA `(.L_x_1) ;  /* 0x0000000000200947 */ /* 0x00cfea0003800000 */
[----:B------:R-:W0:Y:S02]  /*00c0*/  LDC.64 R6, c[0x0][0x380] ;  /* 0x0000e000ff067b82 */ /* 0x000e240000000a00 */
.L_x_2:
[----:B-1----:R-:W-:Y:S01]  /*00d0*/  IMAD R5, R0, UR5, R3 ;  /* 0x0000000500057c24 */ /* 0x002fe2000f8e0203 */
[----:B------:R-:W-:-:S03]  /*00e0*/  IADD3 R3, PT, PT, R3, UR4, RZ ;  /* 0x0000000403037c10 */ /* 0x000fc6000fffe0ff */
[----:B0-----:R-:W-:Y:S01]  /*00f0*/  IMAD.WIDE R4, R5, 0x2, R6 ;  /* 0x0000000205047825 */ /* 0x001fe200078e0206 */
[----:B------:R-:W-:-:S04]  /*0100*/  ISETP.GE.AND P0, PT, R3, UR5, PT ;  /* 0x0000000503007c0c */ /* 0x000fc8000bf06270 */
[----:B------:R1:W-:Y:S09]  /*0110*/  STG.E.U16 desc[UR6][R4.64], RZ ;  /* 0x000000ff04007986 */ /* 0x0003f2000c101506 */
[----:B------:R-:W-:Y:S05]  /*0120*/  @!P0 BRA `(.L_x_2) ;  /* 0xfffffffc00e88947 */ /* 0x000fea000383ffff */
[----:B------:R-:W-:Y:S05]  /*0130*/  EXIT ;  /* 0x000000000000794d */ /* 0x000fea0003800000 */
.L_x_1:
[C---:B------:R-:W-:Y:S02]  /*0140*/  LOP3.LUT R4, R7.reuse, 0xf, RZ, 0xc0, !PT ;  /* 0x0000000f07047812 */ /* 0x040fe400078ec0ff */
[----:B------:R-:W-:Y:S02]  /*0150*/  LOP3.LUT R5, R7, 0x7, RZ, 0xc0, !PT ;  /* 0x0000000707057812 */ /* 0x000fe400078ec0ff */
[----:B------:R-:W-:Y:S02]  /*0160*/  IADD3 R6, PT, PT, R4, -0x1, RZ ;  /* 0xffffffff04067810 */ /* 0x000fe40007ffe0ff */
[----:B------:R-:W-:Y:S02]  /*0170*/  IADD3 R8, PT, PT, R5, -0x1, RZ ;  /* 0xffffffff05087810 */ /* 0x000fe40007ffe0ff */
[----:B------:R-:W-:Y:S02]  /*0180*/  ISETP.GE.U32.AND P0, PT, R6, 0x7, PT ;  /* 0x000000070600780c */ /* 0x000fe40003f06070 */
[----:B------:R-:W-:-:S02]  /*0190*/  LOP3.LUT R6, R7, 0x7ffffff0, RZ, 0xc0, !PT ;  /* 0x7ffffff007067812 */ /* 0x000fc400078ec0ff */
[----:B------:R-:W-:Y:S02]  /*01a0*/  ISETP.GE.U32.AND P1, PT, R8, 0x3, PT ;  /* 0x000000030800780c */ /* 0x000fe40003f26070 */
[----:B------:R-:W-:Y:S02]  /*01b0*/  LOP3.LUT R7, R7, 0x3, RZ, 0xc0, !PT ;  /* 0x0000000307077812 */ /* 0x000fe400078ec0ff */
[----:B------:R-:W-:-:S09]  /*01c0*/  IADD3 R8, PT, PT, -R6, RZ, RZ ;  /* 0x000000ff06087210 */ /* 0x000fd20007ffe1ff */
.L_x_8:
[----:B0-----:R-:W0:Y:S01]  /*01d0*/  LDCU UR5, c[0x0][0x394] ;  /* 0x00007280ff0577ac */ /* 0x001e220008000800 */
[----:B------:R-:W-:Y:S01]  /*01e0*/  HFMA2 R9, -RZ, RZ, 0, 0 ;  /* 0x00000000ff097431 */ /* 0x000fe200000001ff */
[----:B------:R-:W-:Y:S01]  /*01f0*/  MOV R25, RZ ;  /* 0x000000ff00197202 */ /* 0x000fe20000000f00 */
[----:B0-----:R-:W-:-:S09]  /*0200*/  UISETP.GE.U32.AND UP0, UPT, UR5, 0x10, UPT ;  /* 0x000000100500788c */ /* 0x001fd2000bf06070 */
[----:B------:R-:W-:Y:S05]  /*0210*/  BRA.U !UP0, `(.L_x_3) ;  /* 0x0000000508287547 */ /* 0x000fea000b800000 */
[----:B------:R-:W0:Y:S01]  /*0220*/  LDC R10, c[0x0][0x390] ;  /* 0x0000e400ff0a7b82 */ /* 0x000e220000000800 */
[----:B------:R-:W-:Y:S02]  /*0230*/  MOV R9, RZ ;  /* 0x000000ff00097202 */ /* 0x000fe40000000f00 */
[----:B------:R-:W-:Y:S01]  /*0240*/  MOV R11, R8 ;  /* 0x00000008000b7202 */ /* 0x000fe20000000f00 */
[----:B0-----:R-:W-:-:S07]  /*0250*/  IMAD R19, R2, R10, R3 ;  /* 0x0000000a02137224 */ /* 0x001fce00078e0203 */
.L_x_4:
[----:B------:R-:W0:Y:S02]  /*0260*/  LDC.64 R12, c[0x0][0x388] ;  /* 0x0000e200ff0c7b82 */ /* 0x000e240000000a00 */
[----:B0-----:R-:W-:-:S05]  /*0270*/  IMAD.WIDE R12, R19, 0x2, R12 ;  /* 0x00000002130c7825 */ /* 0x001fca00078e020c */
[----:B------:R0:W2:Y:S02]  /*0280*/  LDG.E.U16.CONSTANT R22, desc[UR6][R12.64] ;  /* 0x000000060c167981 */ /* 0x0000a4000c1e9500 */
[----:B0-----:R-:W-:-:S05]  /*0290*/  IMAD.WIDE R12, R10, 0x2, R12 ;  /* 0x000000020a0c7825 */ /* 0x001fca00078e020c */
[----:B------:R-:W3:Y:S01]  /*02a0*/  LDG.E.U16.CONSTANT R18, desc[UR6][R12.64] ;  /* 0x000000060c127981 */ /* 0x000ee2000c1e9500 */
[----:B------:R-:W-:-:S05]  /*02b0*/  IMAD.WIDE R16, R10, 0x2, R12 ;  /* 0x000000020a107825 */ /* 0x000fca00078e020c */
[----:B------:R0:W4:Y:S02]  /*02c0*/  LDG.E.U16.CONSTANT R24, desc[UR6][R16.64] ;  /* 0x0000000610187981 */ /* 0x000124000c1e9500 */
[----:B0-----:R-:W-:-:S05]  /*02d0*/  IMAD.WIDE R16, R10, 0x2, R16 ;  /* 0x000000020a107825 */ /* 0x001fca00078e0210 */
[----:B------:R-:W5:Y:S01]  /*02e0*/  LDG.E.U16.CONSTANT R25, desc[UR6][R16.64] ;  /* 0x0000000610197981 */ /* 0x000f62000c1e9500 */
[----:B------:R-:W-:-:S04]  /*02f0*/  IMAD.WIDE R26, R10, 0x2, R16 ;  /* 0x000000020a1a7825 */ /* 0x000fc800078e0210 */
[C---:B------:R-:W-:Y:S02]  /*0300*/  IMAD.WIDE R14, R10.reuse, 0x2, R26 ;  /* 0x000000020a0e7825 */ /* 0x040fe400078e021a */
[----:B------:R-:W5:Y:S02]  /*0310*/  LDG.E.U16.CONSTANT R26, desc[UR6][R26.64] ;  /* 0x000000061a1a7981 */ /* 0x000f64000c1e9500 */
[----:B------:R-:W-:-:S04]  /*0320*/  IMAD.WIDE R28, R10, 0x2, R14 ;  /* 0x000000020a1c7825 */ /* 0x000fc800078e020e */
[C---:B------:R-:W-:Y:S01]  /*0330*/  IMAD.WIDE R20, R10.reuse, 0x2, R28 ;  /* 0x000000020a147825 */ /* 0x040fe200078e021c */
[----:B------:R0:W5:Y:S04]  /*0340*/  LDG.E.U16.CONSTANT R27, desc[UR6][R14.64] ;  /* 0x000000060e1b7981 */ /* 0x000168000c1e9500 */
[----:B------:R-:W5:Y:S01]  /*0350*/  LDG.E.U16.CONSTANT R28, desc[UR6][R28.64] ;  /* 0x000000061c1c7981 */ /* 0x000f62000c1e9500 */
[----:B------:R-:W-:-:S04]  /*0360*/  IMAD.WIDE R12, R10, 0x2, R20 ;  /* 0x000000020a0c7825 */ /* 0x000fc800078e0214 */
[C---:B0-----:R-:W-:Y:S02]  /*0370*/  IMAD.WIDE R14, R10.reuse, 0x2, R12 ;  /* 0x000000020a0e7825 */ /* 0x041fe400078e020c */
[----:B------:R-:W5:Y:S02]  /*0380*/  LDG.E.U16.CONSTANT R12, desc[UR6][R12.64] ;  /* 0x000000060c0c7981 */ /* 0x000f64000c1e9500 */
[C---:B------:R-:W-:Y:S02]  /*0390*/  IMAD.WIDE R16, R10.reuse, 0x2, R14 ;  /* 0x000000020a107825 */ /* 0x040fe400078e020e */
[----:B------:R0:W5:Y:S04]  /*03a0*/  LDG.E.U16.CONSTANT R29, desc[UR6][R20.64] ;  /* 0x00000006141d7981 */ /* 0x000168000c1e9500 */
[----:B------:R-:W5:Y:S01]  /*03b0*/  LDG.E.U16.CONSTANT R14, desc[UR6][R14.64] ;  /* 0x000000060e0e7981 */ /* 0x000f62000c1e9500 */
[----:B0-----:R-:W-:-:S03]  /*03c0*/  IMAD.WIDE R20, R10, 0x2, R16 ;  /* 0x000000020a147825 */ /* 0x001fc600078e0210 */
[----:B------:R2:W5:Y:S04]  /*03d0*/  LDG.E.U16.CONSTANT R16, desc[UR6][R16.64] ;  /* 0x0000000610107981 */ /* 0x000568000c1e9500 */
[----:B------:R-:W5:Y:S01]  /*03e0*/  LDG.E.U16.CONSTANT R13, desc[UR6][R20.64] ;  /* 0x00000006140d7981 */ /* 0x000f62000c1e9500 */
[----:B--2---:R-:W-:Y:S01]  /*03f0*/  SHF.L.U32 R17, R22, 0x10, RZ ;  /* 0x0000001016117819 */ /* 0x004fe200000006ff */
[----:B------:R-:W-:-:S04]  /*0400*/  IMAD.WIDE R22, R10, 0x2, R20 ;  /* 0x000000020a167825 */ /* 0x000fc800078e0214 */
[----:B------:R-:W-:Y:S02]  /*0410*/  FADD R17, R17, R9 ;  /* 0x0000000911117221 */ /* 0x000fe40000000000 */
[----:B------:R0:W2:Y:S02]  /*0420*/  LDG.E.U16.CONSTANT R9, desc[UR6][R22.64] ;  /* 0x0000000616097981 */ /* 0x0000a4000c1e9500 */
[----:B0-----:R-:W-:Y:S01]  /*0430*/  IMAD.WIDE R22, R10, 0x2, R22 ;  /* 0x000000020a167825 */ /* 0x001fe200078e0216 */
[----:B---3--:R-:W-:-:S04]  /*0440*/  SHF.L.U32 R18, R18, 0x10, RZ ;  /* 0x0000001012127819 */ /* 0x008fc800000006ff */
[----:B------:R-:W3:Y:S01]  /*0450*/  LDG.E.U16.CONSTANT R15, desc[UR6][R22.64] ;  /* 0x00000006160f7981 */ /* 0x000ee2000c1e9500 */
[----:B------:R-:W-:-:S04]  /*0460*/  IMAD.WIDE R20, R10, 0x2, R22 ;  /* 0x000000020a147825 */ /* 0x000fc800078e0216 */
[----:B------:R-:W-:Y:S01]  /*0470*/  FADD R18, R17, R18 ;  /* 0x0000001211127221 */ /* 0x000fe20000000000 */
[----:B----4-:R-:W-:Y:S01]  /*0480*/  SHF.L.U32 R24, R24, 0x10, RZ ;  /* 0x0000001018187819 */ /* 0x010fe200000006ff */
[----:B------:R0:W4:Y:S04]  /*0490*/  LDG.E.U16.CONSTANT R17, desc[UR6][R20.64] ;  /* 0x0000000614117981 */ /* 0x000128000c1e9500 */
[----:B------:R-:W-:Y:S01]  /*04a0*/  FADD R18, R18, R24 ;  /* 0x0000001812127221 */ /* 0x000fe20000000000 */
[----:B0-----:R-:W-:-:S05]  /*04b0*/  IMAD.WIDE R20, R10, 0x2, R20 ;  /* 0x000000020a147825 */ /* 0x001fca00078e0214 */
[----:B------:R0:W4:Y:S01]  /*04c0*/  LDG.E.U16.CONSTANT R24, desc[UR6][R20.64] ;  /* 0x0000000614187981 */ /* 0x000122000c1e9500 */
[----:B-----5:R-:W-:-:S05]  /*04d0*/  SHF.L.U32 R25, R25, 0x10, RZ ;  /* 0x0000001019197819 */ /* 0x020fca00000006ff */
[----:B------:R-:W-:Y:S01]  /*04e0*/  FADD R18, R18, R25 ;  /* 0x0000001912127221 */ /* 0x000fe20000000000 */
[----:B------:R-:W-:-:S05]  /*04f0*/  SHF.L.U32 R25, R26, 0x10, RZ ;  /* 0x000000101a197819 */ /* 0x000fca00000006ff */
[----:B------:R-:W-:Y:S01]  /*0500*/  FADD R18, R18, R25 ;  /* 0x0000001912127221 */ /* 0x000fe20000000000 */
[----:B------:R-:W-:Y:S02]  /*0510*/  SHF.L.U32 R27, R27, 0x10, RZ ;  /* 0x000000101b1b7819 */ /* 0x000fe400000006ff */
[----:B------:R-:W-:-:S03]  /*0520*/  SHF.L.U32 R23, R28, 0x10, RZ ;  /* 0x000000101c177819 */ /* 0x000fc600000006ff */
[----:B------:R-:W-:-:S04]  /*0530*/  FADD R18, R18, R27 ;  /* 0x0000001b12127221 */ /* 0x000fc80000000000 */
[----:B------:R-:W-:Y:S01]  /*0540*/  FADD R18, R18, R23 ;  /* 0x0000001712127221 */ /* 0x000fe20000000000 */
[----:B------:R-:W-:Y:S02]  /*0550*/  SHF.L.U32 R23, R12, 0x10, RZ ;  /* 0x000000100c177819 */ /* 0x000fe400000006ff */
[----:B------:R-:W-:-:S05]  /*0560*/  SHF.L.U32 R29, R29, 0x10, RZ ;  /* 0x000000101d1d7819 */ /* 0x000fca00000006ff */
[----:B------:R-:W-:Y:S01]  /*0570*/  FADD R18, R18, R29 ;  /* 0x0000001d12127221 */ /* 0x000fe20000000000 */
[----:B0-----:R-:W-:-:S03]  /*0580*/  SHF.L.U32 R21, R14, 0x10, RZ ;  /* 0x000000100e157819 */ /* 0x001fc600000006ff */
[----:B------:R-:W-:Y:S01]  /*0590*/  FADD R18, R18, R23 ;  /* 0x0000001712127221 */ /* 0x000fe20000000000 */
[----:B------:R-:W-:-:S03]  /*05a0*/  SHF.L.U32 R23, R16, 0x10, RZ ;  /* 0x0000001010177819 */ /* 0x000fc600000006ff */
[----:B------:R-:W-:Y:S01]  /*05b0*/  FADD R18, R18, R21 ;  /* 0x0000001512127221 */ /* 0x000fe20000000000 */
[----:B------:R-:W-:Y:S02]  /*05c0*/  IADD3 R11, PT, PT, R11, 0x10, RZ ;  /* 0x000000100b0b7810 */ /* 0x000fe40007ffe0ff */
[----:B------:R-:W-:Y:S01]  /*05d0*/  SHF.L.U32 R13, R13, 0x10, RZ ;  /* 0x000000100d0d7819 */ /* 0x000fe200000006ff */
[----:B------:R-:W-:Y:S01]  /*05e0*/  FADD R18, R18, R23 ;  /* 0x0000001712127221 */ /* 0x000fe20000000000 */
[----:B------:R-:W-:-:S03]  /*05f0*/  ISETP.NE.AND P2, PT, R11, RZ, PT ;  /* 0x000000ff0b00720c */ /* 0x000fc60003f45270 */
[----:B------:R-:W-:Y:S01]  /*0600*/  FADD R13, R18, R13 ;  /* 0x0000000d120d7221 */ /* 0x000fe20000000000 */
[----:B------:R-:W-:Y:S02]  /*0610*/  LEA R19, R10, R19, 0x4 ;  /* 0x000000130a137211 */ /* 0x000fe400078e20ff */
[----:B--2---:R-:W-:-:S05]  /*0620*/  SHF.L.U32 R12, R9, 0x10, RZ ;  /* 0x00000010090c7819 */ /* 0x004fca00000006ff */
[----:B------:R-:W-:Y:S01]  /*0630*/  FADD R12, R13, R12 ;  /* 0x0000000c0d0c7221 */ /* 0x000fe20000000000 */
[----:B---3--:R-:W-:-:S05]  /*0640*/  SHF.L.U32 R15, R15, 0x10, RZ ;  /* 0x000000100f0f7819 */ /* 0x008fca00000006ff */
[----:B------:R-:W-:Y:S01]  /*0650*/  FADD R12, R12, R15 ;  /* 0x0000000f0c0c7221 */ /* 0x000fe20000000000 */
[----:B----4-:R-:W-:-:S05]  /*0660*/  SHF.L.U32 R17, R17, 0x10, RZ ;  /* 0x0000001011117819 */ /* 0x010fca00000006ff */
[----:B------:R-:W-:Y:S01]  /*0670*/  FADD R12, R12, R17 ;  /* 0x000000110c0c7221 */ /* 0x000fe20000000000 */
[----:B------:R-:W-:-:S05]  /*0680*/  SHF.L.U32 R9, R24, 0x10, RZ ;  /* 0x0000001018097819 */ /* 0x000fca00000006ff */
[----:B------:R-:W-:Y:S01]  /*0690*/  FADD R9, R12, R9 ;  /* 0x000000090c097221 */ /* 0x000fe20000000000 */
[----:B------:R-:W-:Y:S06]  /*06a0*/  @P2 BRA `(.L_x_4) ;  /* 0xfffffff800ec2947 */ /* 0x000fec000383ffff */
[----:B------:R-:W-:-:S07]  /*06b0*/  MOV R25, R6 ;  /* 0x0000000600197202 */ /* 0x000fce0000000f00 */
.L_x_3:
[----:B------:R-:W-:-:S13]  /*06c0*/  ISETP.NE.AND P2, PT, R4, RZ, PT ;  /* 0x000000ff0400720c */ /* 0x000fda0003f45270 */
[----:B------:R-:W-:Y:S05]  /*06d0*/  @!P2 BRA `(.L_x_5) ;  /* 0x00000004004ca947 */ /* 0x000fea0003800000 */
[----:B------:R-:W-:Y:S01]  /*06e0*/  ISETP.NE.AND P2, PT, R5, RZ, PT ;  /* 0x000000ff0500720c */ /* 0x000fe20003f45270 */
[----:B------:R-:W-:-:S12]  /*06f0*/  @!P0 BRA `(.L_x_6) ;  /* 0x0000000000948947 */ /* 0x000fd80003800000 */
[----:B------:R-:W0:Y:S01]  /*0700*/  LDC R27, c[0x0][0x390] ;  /* 0x0000e400ff1b7b82 */ /* 0x000e220000000800 */
[----:B------:R-:W-:-:S07]  /*0710*/  IADD3 R10, PT, PT, R2, R25, RZ ;  /* 0x00000019020a7210 */ /* 0x000fce0007ffe0ff */
[----:B------:R-:W1:Y:S01]  /*0720*/  LDC.64 R20, c[0x0][0x388] ;  /* 0x0000e200ff147b82 */ /* 0x000e620000000a00 */
[----:B0-----:R-:W-:-:S04]  /*0730*/  IMAD R11, R10, R27, R3 ;  /* 0x0000001b0a0b7224 */ /* 0x001fc800078e0203 */
[----:B-1----:R-:W-:-:S04]  /*0740*/  IMAD.WIDE R20, R11, 0x2, R20 ;  /* 0x000000020b147825 */ /* 0x002fc800078e0214 */
[C---:B------:R-:W-:Y:S02]  /*0750*/  IMAD.WIDE R14, R27.reuse, 0x2, R20 ;  /* 0x000000021b0e7825 */ /* 0x040fe400078e0214 */
[----:B------:R-:W2:Y:S02]  /*0760*/  LDG.E.U16.CONSTANT R20, desc[UR6][R20.64] ;  /* 0x0000000614147981 */ /* 0x000ea4000c1e9500 */
[C---:B------:R-:W-:Y:S02]  /*0770*/  IMAD.WIDE R12, R27.reuse, 0x2, R14 ;  /* 0x000000021b0c7825 */ /* 0x040fe400078e020e */
[----:B------:R-:W3:Y:S02]  /*0780*/  LDG.E.U16.CONSTANT R14, desc[UR6][R14.64] ;  /* 0x000000060e0e7981 */ /* 0x000ee4000c1e9500 */
[C---:B------:R-:W-:Y:S02]  /*0790*/  IMAD.WIDE R10, R27.reuse, 0x2, R12 ;  /* 0x000000021b0a7825 */ /* 0x040fe400078e020c */
[----:B------:R-:W4:Y:S02]  /*07a0*/  LDG.E.U16.CONSTANT R12, desc[UR6][R12.64] ;  /* 0x000000060c0c7981 */ /* 0x000f24000c1e9500 */
[----:B------:R-:W-:-:S02]  /*07b0*/  IMAD.WIDE R16, R27, 0x2, R10 ;  /* 0x000000021b107825 */ /* 0x000fc400078e020a */
[----:B------:R-:W5:Y:S02]  /*07c0*/  LDG.E.U16.CONSTANT R10, desc[UR6][R10.64] ;  /* 0x000000060a0a7981 */ /* 0x000f64000c1e9500 */
[C---:B------:R-:W-:Y:S02]  /*07d0*/  IMAD.WIDE R18, R27.reuse, 0x2, R16 ;  /* 0x000000021b127825 */ /* 0x040fe400078e0210 */
[----:B------:R-:W5:Y:S02]  /*07e0*/  LDG.E.U16.CONSTANT R16, desc[UR6][R16.64] ;  /* 0x0000000610107981 */ /* 0x000f64000c1e9500 */
[C---:B------:R-:W-:Y:S02]  /*07f0*/  IMAD.WIDE R22, R27.reuse, 0x2, R18 ;  /* 0x000000021b167825 */ /* 0x040fe400078e0212 */
[----:B------:R-:W5:Y:S02]  /*0800*/  LDG.E.U16.CONSTANT R18, desc[UR6][R18.64] ;  /* 0x0000000612127981 */ /* 0x000f64000c1e9500 */
[----:B------:R-:W-:-:S02]  /*0810*/  IMAD.WIDE R26, R27, 0x2, R22 ;  /* 0x000000021b1a7825 */ /* 0x000fc400078e0216 */
[----:B------:R-:W5:Y:S04]  /*0820*/  LDG.E.U16.CONSTANT R22, desc[UR6][R22.64] ;  /* 0x0000000616167981 */ /* 0x000f68000c1e9500 */
[----:B------:R-:W5:Y:S01]  /*0830*/  LDG.E.U16.CONSTANT R26, desc[UR6][R26.64] ;  /* 0x000000061a1a7981 */ /* 0x000f62000c1e9500 */
[----:B------:R-:W-:Y:S02]  /*0840*/  IADD3 R25, PT, PT, R25, 0x8, RZ ;  /* 0x0000000819197810 */ /* 0x000fe40007ffe0ff */
[----:B--2---:R-:W-:-:S05]  /*0850*/  SHF.L.U32 R20, R20, 0x10, RZ ;  /* 0x0000001014147819 */ /* 0x004fca00000006ff */
[----:B------:R-:W-:Y:S01]  /*0860*/  FADD R20, R9, R20 ;  /* 0x0000001409147221 */ /* 0x000fe20000000000 */
[----:B---3--:R-:W-:-:S05]  /*0870*/  SHF.L.U32 R15, R14, 0x10, RZ ;  /* 0x000000100e0f7819 */ /* 0x008fca00000006ff */
[----:B------:R-:W-:Y:S01]  /*0880*/  FADD R15, R20, R15 ;  /* 0x0000000f140f7221 */ /* 0x000fe20000000000 */
[----:B----4-:R-:W-:-:S05]  /*0890*/  SHF.L.U32 R12, R12, 0x10, RZ ;  /* 0x000000100c0c7819 */ /* 0x010fca00000006ff */
[----:B------:R-:W-:Y:S01]  /*08a0*/  FADD R12, R15, R12 ;  /* 0x0000000c0f0c7221 */ /* 0x000fe20000000000 */
[----:B-----5:R-:W-:-:S05]  /*08b0*/  SHF.L.U32 R9, R10, 0x10, RZ ;  /* 0x000000100a097819 */ /* 0x020fca00000006ff */
[----:B------:R-:W-:Y:S01]  /*08c0*/  FADD R9, R12, R9 ;  /* 0x000000090c097221 */ /* 0x000fe20000000000 */
[----:B------:R-:W-:-:S05]  /*08d0*/  SHF.L.U32 R16, R16, 0x10, RZ ;  /* 0x0000001010107819 */ /* 0x000fca00000006ff */
[----:B------:R-:W-:Y:S01]  /*08e0*/  FADD R9, R9, R16 ;  /* 0x0000001009097221 */ /* 0x000fe20000000000 */
[----:B------:R-:W-:-:S05]  /*08f0*/  SHF.L.U32 R18, R18, 0x10, RZ ;  /* 0x0000001012127819 */ /* 0x000fca00000006ff */
[----:B------:R-:W-:Y:S01]  /*0900*/  FADD R9, R9, R18 ;  /* 0x0000001209097221 */ /* 0x000fe20000000000 */
[----:B------:R-:W-:Y:S02]  /*0910*/  SHF.L.U32 R22, R22, 0x10, RZ ;  /* 0x0000001016167819 */ /* 0x000fe400000006ff */
[----:B------:R-:W-:-:S03]  /*0920*/  SHF.L.U32 R26, R26, 0x10, RZ ;  /* 0x000000101a1a7819 */ /* 0x000fc600000006ff */
[----:B------:R-:W-:-:S04]  /*0930*/  FADD R9, R9, R22 ;  /* 0x0000001609097221 */ /* 0x000fc80000000000 */
[----:B------:R-:W-:-:S07]  /*0940*/  FADD R9, R9, R26 ;  /* 0x0000001a09097221 */ /* 0x000fce0000000000 */
.L_x_6:
        /* <DEDUP_REMOVED lines=12> */
[----:B------:R-:W-:Y:S02]  /*0a10*/  IMAD.WIDE R14, R15, 0x2, R12 ;  /* 0x000000020f0e7825 */ /* 0x000fe400078e020c */
[----:B------:R-:W4:Y:S04]  /*0a20*/  LDG.E.U16.CONSTANT R12, desc[UR6][R12.64] ;  /* 0x000000060c0c7981 */ /* 0x000f28000c1e9500 */
[----:B------:R-:W5:Y:S01]  /*0a30*/  LDG.E.U16.CONSTANT R14, desc[UR6][R14.64] ;  /* 0x000000060e0e7981 */ /* 0x000f62000c1e9500 */
[----:B------:R-:W-:-:S02]  /*0a40*/  IADD3 R25, PT, PT, R25, 0x4, RZ ;  /* 0x0000000419197810 */ /* 0x000fc40007ffe0ff */
[----:B--2---:R-:W-:-:S05]  /*0a50*/  SHF.L.U32 R18, R16, 0x10, RZ ;  /* 0x0000001010127819 */ /* 0x004fca00000006ff */
[----:B------:R-:W-:Y:S01]  /*0a60*/  FADD R18, R9, R18 ;  /* 0x0000001209127221 */ /* 0x000fe20000000000 */
[----:B---3--:R-:W-:-:S05]  /*0a70*/  SHF.L.U32 R19, R10, 0x10, RZ ;  /* 0x000000100a137819 */ /* 0x008fca00000006ff */
[----:B------:R-:W-:Y:S01]  /*0a80*/  FADD R18, R18, R19 ;  /* 0x0000001312127221 */ /* 0x000fe20000000000 */
[----:B----4-:R-:W-:Y:S02]  /*0a90*/  SHF.L.U32 R9, R12, 0x10, RZ ;  /* 0x000000100c097819 */ /* 0x010fe400000006ff */
[----:B-----5:R-:W-:-:S03]  /*0aa0*/  SHF.L.U32 R16, R14, 0x10, RZ ;  /* 0x000000100e107819 */ /* 0x020fc600000006ff */
[----:B------:R-:W-:-:S04]  /*0ab0*/  FADD R9, R18, R9 ;  /* 0x0000000912097221 */ /* 0x000fc80000000000 */
[----:B------:R-:W-:-:S07]  /*0ac0*/  FADD R9, R9, R16 ;  /* 0x0000001009097221 */ /* 0x000fce0000000000 */
.L_x_7:
[----:B------:R-:W-:Y:S05]  /*0ad0*/  @!P2 BRA `(.L_x_5) ;  /* 0x00000000004ca947 */ /* 0x000fea0003800000 */
[----:B------:R-:W0:Y:S01]  /*0ae0*/  LDC R15, c[0x0][0x390] ;  /* 0x0000e400ff0f7b82 */ /* 0x000e220000000800 */
[----:B------:R-:W-:-:S07]  /*0af0*/  IADD3 R12, PT, PT, R2, R25, RZ ;  /* 0x00000019020c7210 */ /* 0x000fce0007ffe0ff */
[----:B------:R-:W1:Y:S01]  /*0b00*/  LDC.64 R10, c[0x0][0x388] ;  /* 0x0000e200ff0a7b82 */ /* 0x000e620000000a00 */
[----:B0-----:R-:W-:-:S04]  /*0b10*/  IMAD R13, R12, R15, R3 ;  /* 0x0000000f0c0d7224 */ /* 0x001fc800078e0203 */
[----:B-1----:R-:W-:-:S05]  /*0b20*/  IMAD.WIDE R10, R13, 0x2, R10 ;  /* 0x000000020d0a7825 */ /* 0x002fca00078e020a */
[----:B------:R-:W2:Y:S01]  /*0b30*/  LDG.E.U16.CONSTANT R12, desc[UR6][R10.64] ;  /* 0x000000060a0c7981 */ /* 0x000ea2000c1e9500 */
[----:B------:R-:W-:Y:S02]  /*0b40*/  ISETP.NE.AND P2, PT, R7, 0x1, PT ;  /* 0x000000010700780c */ /* 0x000fe40003f45270 */
[----:B--2---:R-:W-:-:S05]  /*0b50*/  SHF.L.U32 R12, R12, 0x10, RZ ;  /* 0x000000100c0c7819 */ /* 0x004fca00000006ff */
[----:B------:R-:W-:-:S06]  /*0b60*/  FADD R9, R9, R12 ;  /* 0x0000000c09097221 */ /* 0x000fcc0000000000 */
[----:B------:R-:W-:Y:S05]  /*0b70*/  @!P2 BRA `(.L_x_5) ;  /* 0x000000000024a947 */ /* 0x000fea0003800000 */
[----:B------:R-:W-:Y:S01]  /*0b80*/  ISETP.NE.AND P2, PT, R7, 0x2, PT ;  /* 0x000000020700780c */ /* 0x000fe20003f45270 */
[----:B------:R-:W-:-:S12]  /*0b90*/  IMAD.WIDE R12, R15, 0x2, R10 ;  /* 0x000000020f0c7825 */ /* 0x000fd800078e020a */
[----:B------:R-:W-:Y:S02]  /*0ba0*/  @P2 IMAD.WIDE R10, R15, 0x2, R12 ;  /* 0x000000020f0a2825 */ /* 0x000fe400078e020c */
[----:B------:R-:W2:Y:S04]  /*0bb0*/  LDG.E.U16.CONSTANT R12, desc[UR6][R12.64] ;  /* 0x000000060c0c7981 */ /* 0x000ea8000c1e9500 */
[----:B------:R-:W3:Y:S01]  /*0bc0*/  @P2 LDG.E.U16.CONSTANT R10, desc[UR6][R10.64] ;  /* 0x000000060a0a2981 */ /* 0x000ee2000c1e9500 */
[----:B--2---:R-:W-:Y:S02]  /*0bd0*/  SHF.L.U32 R14, R12, 0x10, RZ ;  /* 0x000000100c0e7819 */ /* 0x004fe400000006ff */
[----:B---3--:R-:W-:-:S03]  /*0be0*/  @P2 SHF.L.U32 R16, R10, 0x10, RZ ;  /* 0x000000100a102819 */ /* 0x008fc600000006ff */
[----:B------:R-:W-:-:S04]  /*0bf0*/  FADD R9, R9, R14 ;  /* 0x0000000e09097221 */ /* 0x000fc80000000000 */
[----:B------:R-:W-:-:S07]  /*0c00*/  @P2 FADD R9, R9, R16 ;  /* 0x0000001009092221 */ /* 0x000fce0000000000 */
.L_x_5:
[----:B------:R-:W0:Y:S01]  /*0c10*/  LDC.64 R10, c[0x0][0x380] ;  /* 0x0000e000ff0a7b82 */ /* 0x000e220000000a00 */
[----:B------:R-:W1:Y:S01]  /*0c20*/  LDCU UR5, c[0x0][0x390] ;  /* 0x00007200ff0577ac */ /* 0x000e620008000800 */
[----:B------:R-:W-:Y:S01]  /*0c30*/  F2FP.BF16.F32.PACK_AB R9, RZ, R9 ;  /* 0x00000009ff09723e */ /* 0x000fe200000010ff */
[----:B-1----:R-:W-:Y:S01]  /*0c40*/  IMAD R13, R0, UR5, R3 ;  /* 0x00000005000d7c24 */ /* 0x002fe2000f8e0203 */
[----:B------:R-:W-:-:S03]  /*0c50*/  IADD3 R3, PT, PT, R3, UR4, RZ ;  /* 0x0000000403037c10 */ /* 0x000fc6000fffe0ff */
[----:B0-----:R-:W-:Y:S01]  /*0c60*/  IMAD.WIDE R10, R13, 0x2, R10 ;  /* 0x000000020d0a7825 */ /* 0x001fe200078e020a */
[----:B------:R-:W-:-:S04]  /*0c70*/  ISETP.GE.AND P2, PT, R3, UR5, PT ;  /* 0x0000000503007c0c */ /* 0x000fc8000bf46270 */
[----:B------:R0:W-:Y:S09]  /*0c80*/  STG.E.U16 desc[UR6][R10.64], R9 ;  /* 0x000000090a007986 */ /* 0x0001f2000c101506 */
[----:B------:R-:W-:Y:S05]  /*0c90*/  @!P2 BRA `(.L_x_8) ;  /* 0xfffffff4004ca947 */ /* 0x000fea000383ffff */
[----:B------:R-:W-:Y:S05]  /*0ca0*/  EXIT ;  /* 0x000000000000794d */ /* 0x000fea0003800000 */
.L_x_9:
        /* <DEDUP_REMOVED lines=13> */
.L_x_133:


//--------------------- .text.moe_sum_kernel      --------------------------
	.section	.text.moe_sum_kernel,"ax",@progbits
	.align	128
        .global         moe_sum_kernel
        .type           moe_sum_kernel,@function
        .size           moe_sum_kernel,(.L_x_134 - moe_sum_kernel)
        .other          moe_sum_kernel,@"STO_CUDA_ENTRY STV_DEFAULT"
moe_sum_kernel:
.text.moe_sum_kernel:
        /* <DEDUP_REMOVED lines=13> */
.L_x_11:
[----:B-1----:R-:W-:Y:S01]  /*00d0*/  IMAD R5, R0, UR5, R3 ;  /* 0x0000000500057c24 */ /* 0x002fe2000f8e0203 */
[----:B------:R-:W-:-:S03]  /*00e0*/  IADD3 R3, PT, PT, R3, UR4, RZ ;  /* 0x0000000403037c10 */ /* 0x000fc6000fffe0ff */
[----:B0-----:R-:W-:Y:S01]  /*00f0*/  IMAD.WIDE R4, R5, 0x4, R6 ;  /* 0x0000000405047825 */ /* 0x001fe200078e0206 */
[----:B------:R-:W-:-:S04]  /*0100*/  ISETP.GE.AND P0, PT, R3, UR5, PT ;  /* 0x0000000503007c0c */ /* 0x000fc8000bf06270 */
[----:B------:R1:W-:Y:S09]  /*0110*/  STG.E desc[UR6][R4.64], RZ ;  /* 0x000000ff04007986 */ /* 0x0003f2000c101906 */
[----:B------:R-:W-:Y:S05]  /*0120*/  @!P0 BRA `(.L_x_11) ;  /* 0xfffffffc00e88947 */ /* 0x000fea000383ffff */
[----:B------:R-:W-:Y:S05]  /*0130*/  EXIT ;  /* 0x000000000000794d */ /* 0x000fea0003800000 */
.L_x_10:
        /* <DEDUP_REMOVED lines=9> */
.L_x_17:
        /* <DEDUP_REMOVED lines=9> */
.L_x_13:
[----:B------:R-:W0:Y:S02]  /*0260*/  LDC.64 R22, c[0x0][0x388] ;  /* 0x0000e200ff167b82 */ /* 0x000e240000000a00 */
[----:B0-----:R-:W-:-:S05]  /*0270*/  IMAD.WIDE R22, R13, 0x4, R22 ;  /* 0x000000040d167825 */ /* 0x001fca00078e0216 */
[----:B------:R-:W2:Y:S01]  /*0280*/  LDG.E.CONSTANT R28, desc[UR6][R22.64] ;  /* 0x00000006161c7981 */ /* 0x000ea2000c1e9900 */
[----:B------:R-:W-:-:S05]  /*0290*/  IMAD.WIDE R14, R10, 0x4, R22 ;  /* 0x000000040a0e7825 */ /* 0x000fca00078e0216 */
[----:B------:R-:W3:Y:S01]  /*02a0*/  LDG.E.CONSTANT R11, desc[UR6][R14.64] ;  /* 0x000000060e0b7981 */ /* 0x000ee2000c1e9900 */
[----:B------:R-:W-:-:S05]  /*02b0*/  IMAD.WIDE R24, R10, 0x4, R14 ;  /* 0x000000040a187825 */ /* 0x000fca00078e020e */
[----:B------:R0:W4:Y:S02]  /*02c0*/  LDG.E.CONSTANT R12, desc[UR6][R24.64] ;  /* 0x00000006180c7981 */ /* 0x000124000c1e9900 */
[----:B0-----:R-:W-:-:S05]  /*02d0*/  IMAD.WIDE R24, R10, 0x4, R24 ;  /* 0x000000040a187825 */ /* 0x001fca00078e0218 */
[----:B------:R-:W5:Y:S01]  /*02e0*/  LDG.E.CONSTANT R9, desc[UR6][R24.64] ;  /* 0x0000000618097981 */ /* 0x000f62000c1e9900 */
[----:B------:R-:W-:-:S04]  /*02f0*/  IMAD.WIDE R26, R10, 0x4, R24 ;  /* 0x000000040a1a7825 */ /* 0x000fc800078e0218 */
[C---:B------:R-:W-:Y:S02]  /*0300*/  IMAD.WIDE R16, R10.reuse, 0x4, R26 ;  /* 0x000000040a107825 */ /* 0x040fe400078e021a */
[----:B------:R-:W5:Y:S02]  /*0310*/  LDG.E.CONSTANT R27, desc[UR6][R26.64] ;  /* 0x000000061a1b7981 */ /* 0x000f64000c1e9900 */
[----:B------:R-:W-:-:S05]  /*0320*/  IMAD.WIDE R18, R10, 0x4, R16 ;  /* 0x000000040a127825 */ /* 0x000fca00078e0210 */
[----:B------:R-:W5:Y:S01]  /*0330*/  LDG.E.CONSTANT R25, desc[UR6][R18.64] ;  /* 0x0000000612197981 */ /* 0x000f62000c1e9900 */
[----:B------:R-:W-:-:S03]  /*0340*/  IMAD.WIDE R14, R10, 0x4, R18 ;  /* 0x000000040a0e7825 */ /* 0x000fc600078e0212 */
[----:B------:R0:W5:Y:S01]  /*0350*/  LDG.E.CONSTANT R26, desc[UR6][R16.64] ;  /* 0x00000006101a7981 */ /* 0x000162000c1e9900 */
[----:B------:R-:W-:-:S03]  /*0360*/  IMAD.WIDE R22, R10, 0x4, R14 ;  /* 0x000000040a167825 */ /* 0x000fc600078e020e */
[----:B------:R1:W5:Y:S01]  /*0370*/  LDG.E.CONSTANT R24, desc[UR6][R14.64] ;  /* 0x000000060e187981 */ /* 0x000362000c1e9900 */
[----:B0-----:R-:W-:-:S03]  /*0380*/  IMAD.WIDE R16, R10, 0x4, R22 ;  /* 0x000000040a107825 */ /* 0x001fc600078e0216 */
[----:B------:R-:W5:Y:S01]  /*0390*/  LDG.E.CONSTANT R23, desc[UR6][R22.64] ;  /* 0x0000000616177981 */ /* 0x000f62000c1e9900 */
[----:B-1----:R-:W-:-:S03]  /*03a0*/  IMAD.WIDE R14, R10, 0x4, R16 ;  /* 0x000000040a0e7825 */ /* 0x002fc600078e0210 */
[----:B------:R0:W5:Y:S02]  /*03b0*/  LDG.E.CONSTANT R22, desc[UR6][R16.64] ;  /* 0x0000000610167981 */ /* 0x000164000c1e9900 */
[C---:B0-----:R-:W-:Y:S02]  /*03c0*/  IMAD.WIDE R16, R10.reuse, 0x4, R14 ;  /* 0x000000040a107825 */ /* 0x041fe400078e020e */
[----:B------:R-:W5:Y:S02]  /*03d0*/  LDG.E.CONSTANT R14, desc[UR6][R14.64] ;  /* 0x000000060e0e7981 */ /* 0x000f64000c1e9900 */
[----:B------:R-:W-:Y:S02]  /*03e0*/  IMAD.WIDE R18, R10, 0x4, R16 ;  /* 0x000000040a127825 */ /* 0x000fe400078e0210 */
[----:B------:R-:W5:Y:S02]  /*03f0*/  LDG.E.CONSTANT R29, desc[UR6][R16.64] ;  /* 0x00000006101d7981 */ /* 0x000f64000c1e9900 */
[----:B--2---:R-:W-:-:S02]  /*0400*/  FADD R28, R28, R21 ;  /* 0x000000151c1c7221 */ /* 0x004fc40000000000 */
[----:B------:R0:W2:Y:S02]  /*0410*/  LDG.E.CONSTANT R21, desc[UR6][R18.64] ;  /* 0x0000000612157981 */ /* 0x0000a4000c1e9900 */
[----:B---3--:R-:W-:Y:S01]  /*0420*/  FADD R28, R28, R11 ;  /* 0x0000000b1c1c7221 */ /* 0x008fe20000000000 */
[----:B0-----:R-:W-:-:S05]  /*0430*/  IMAD.WIDE R18, R10, 0x4, R18 ;  /* 0x000000040a127825 */ /* 0x001fca00078e0212 */
[----:B------:R0:W3:Y:S01]  /*0440*/  LDG.E.CONSTANT R11, desc[UR6][R18.64] ;  /* 0x00000006120b7981 */ /* 0x0000e2000c1e9900 */
[----:B----4-:R-:W-:Y:S01]  /*0450*/  FADD R28, R28, R12 ;  /* 0x0000000c1c1c7221 */ /* 0x010fe20000000000 */
[----:B0-----:R-:W-:-:S05]  /*0460*/  IMAD.WIDE R18, R10, 0x4, R18 ;  /* 0x000000040a127825 */ /* 0x001fca00078e0212 */
[----:B------:R-:W4:Y:S01]  /*0470*/  LDG.E.CONSTANT R12, desc[UR6][R18.64] ;  /* 0x00000006120c7981 */ /* 0x000f22000c1e9900 */
[----:B------:R-:W-:-:S06]  /*0480*/  IMAD.WIDE R16, R10, 0x4, R18 ;  /* 0x000000040a107825 */ /* 0x000fcc00078e0212 */
[----:B------:R-:W4:Y:S01]  /*0490*/  LDG.E.CONSTANT R16, desc[UR6][R16.64] ;  /* 0x0000000610107981 */ /* 0x000f22000c1e9900 */
[----:B-----5:R-:W-:-:S04]  /*04a0*/  FADD R28, R28, R9 ;  /* 0x000000091c1c7221 */ /* 0x020fc80000000000 */
[----:B------:R-:W-:-:S04]  /*04b0*/  FADD R27, R28, R27 ;  /* 0x0000001b1c1b7221 */ /* 0x000fc80000000000 */
[----:B------:R-:W-:-:S04]  /*04c0*/  FADD R26, R27, R26 ;  /* 0x0000001a1b1a7221 */ /* 0x000fc80000000000 */
[----:B------:R-:W-:-:S04]  /*04d0*/  FADD R25, R26, R25 ;  /* 0x000000191a197221 */ /* 0x000fc80000000000 */
[----:B------:R-:W-:-:S04]  /*04e0*/  FADD R24, R25, R24 ;  /* 0x0000001819187221 */ /* 0x000fc80000000000 */
[----:B------:R-:W-:Y:S01]  /*04f0*/  FADD R23, R24, R23 ;  /* 0x0000001718177221 */ /* 0x000fe20000000000 */
[----:B------:R-:W-:-:S03]  /*0500*/  IADD3 R20, PT, PT, R20, 0x10, RZ ;  /* 0x0000001014147810 */ /* 0x000fc60007ffe0ff */
[----:B------:R-:W-:Y:S01]  /*0510*/  FADD R23, R23, R22 ;  /* 0x0000001617177221 */ /* 0x000fe20000000000 */
[----:B------:R-:W-:-:S03]  /*0520*/  ISETP.NE.AND P2, PT, R20, RZ, PT ;  /* 0x000000ff1400720c */ /* 0x000fc60003f45270 */
[----:B------:R-:W-:-:S04]  /*0530*/  FADD R14, R23, R14 ;  /* 0x0000000e170e7221 */ /* 0x000fc80000000000 */
[----:B------:R-:W-:Y:S01]  /*0540*/  FADD R14, R14, R29 ;  /* 0x0000001d0e0e7221 */ /* 0x000fe20000000000 */
[----:B------:R-:W-:-:S03]  /*0550*/  LEA R13, R10, R13, 0x4 ;  /* 0x0000000d0a0d7211 */ /* 0x000fc600078e20ff */
[----:B--2---:R-:W-:-:S04]  /*0560*/  FADD R14, R14, R21 ;  /* 0x000000150e0e7221 */ /* 0x004fc80000000000 */
[----:B---3--:R-:W-:-:S04]  /*0570*/  FADD R11, R14, R11 ;  /* 0x0000000b0e0b7221 */ /* 0x008fc80000000000 */
[----:B----4-:R-:W-:-:S04]  /*0580*/  FADD R11, R11, R12 ;  /* 0x0000000c0b0b7221 */ /* 0x010fc80000000000 */
[----:B------:R-:W-:Y:S01]  /*0590*/  FADD R21, R11, R16 ;  /* 0x000000100b157221 */ /* 0x000fe20000000000 */
[----:B------:R-:W-:Y:S06]  /*05a0*/  @P2 BRA `(.L_x_13) ;  /* 0xfffffffc002c2947 */ /* 0x000fec000383ffff */
[----:B------:R-:W-:-:S07]  /*05b0*/  MOV R9, R6 ;  /* 0x0000000600097202 */ /* 0x000fce0000000f00 */
.L_x_12:
        /* <DEDUP_REMOVED lines=10> */
[----:B------:R-:W2:Y:S02]  /*0660*/  LDG.E.CONSTANT R14, desc[UR6][R14.64] ;  /* 0x000000060e0e7981 */ /* 0x000ea4000c1e9900 */
[C---:B------:R-:W-:Y:S02]  /*0670*/  IMAD.WIDE R12, R27.reuse, 0x4, R16 ;  /* 0x000000041b0c7825 */ /* 0x040fe400078e0210 */
[----:B------:R-:W3:Y:S02]  /*0680*/  LDG.E.CONSTANT R16, desc[UR6][R16.64] ;  /* 0x0000000610107981 */ /* 0x000ee4000c1e9900 */
[C---:B------:R-:W-:Y:S02]  /*0690*/  IMAD.WIDE R10, R27.reuse, 0x4, R12 ;  /* 0x000000041b0a7825 */ /* 0x040fe400078e020c */
[----:B------:R-:W4:Y:S02]  /*06a0*/  LDG.E.CONSTANT R12, desc[UR6][R12.64] ;  /* 0x000000060c0c7981 */ /* 0x000f24000c1e9900 */
[----:B------:R-:W-:-:S02]  /*06b0*/  IMAD.WIDE R18, R27, 0x4, R10 ;  /* 0x000000041b127825 */ /* 0x000fc400078e020a */
[----:B------:R-:W5:Y:S02]  /*06c0*/  LDG.E.CONSTANT R10, desc[UR6][R10.64] ;  /* 0x000000060a0a7981 */ /* 0x000f64000c1e9900 */
[C---:B------:R-:W-:Y:S02]  /*06d0*/  IMAD.WIDE R22, R27.reuse, 0x4, R18 ;  /* 0x000000041b167825 */ /* 0x040fe400078e0212 */
[----:B------:R-:W5:Y:S02]  /*06e0*/  LDG.E.CONSTANT R18, desc[UR6][R18.64] ;  /* 0x0000000612127981 */ /* 0x000f64000c1e9900 */
[C---:B------:R-:W-:Y:S02]  /*06f0*/  IMAD.WIDE R24, R27.reuse, 0x4, R22 ;  /* 0x000000041b187825 */ /* 0x040fe400078e0216 */
[----:B------:R-:W5:Y:S02]  /*0700*/  LDG.E.CONSTANT R22, desc[UR6][R22.64] ;  /* 0x0000000616167981 */ /* 0x000f64000c1e9900 */
[----:B------:R-:W-:-:S02]  /*0710*/  IMAD.WIDE R26, R27, 0x4, R24 ;  /* 0x000000041b1a7825 */ /* 0x000fc400078e0218 */
[----:B------:R-:W5:Y:S04]  /*0720*/  LDG.E.CONSTANT R24, desc[UR6][R24.64] ;  /* 0x0000000618187981 */ /* 0x000f68000c1e9900 */
[----:B------:R-:W5:Y:S01]  /*0730*/  LDG.E.CONSTANT R26, desc[UR6][R26.64] ;  /* 0x000000061a1a7981 */ /* 0x000f62000c1e9900 */
[----:B------:R-:W-:Y:S01]  /*0740*/  IADD3 R9, PT, PT, R9, 0x8, RZ ;  /* 0x0000000809097810 */ /* 0x000fe20007ffe0ff */
[----:B--2---:R-:W-:-:S04]  /*0750*/  FADD R21, R21, R14 ;  /* 0x0000000e15157221 */ /* 0x004fc80000000000 */
[----:B---3--:R-:W-:-:S04]  /*0760*/  FADD R21, R21, R16 ;  /* 0x0000001015157221 */ /* 0x008fc80000000000 */
[----:B----4-:R-:W-:-:S04]  /*0770*/  FADD R21, R21, R12 ;  /* 0x0000000c15157221 */ /* 0x010fc80000000000 */
[----:B-----5:R-:W-:-:S04]  /*0780*/  FADD R21, R21, R10 ;  /* 0x0000000a15157221 */ /* 0x020fc80000000000 */
[----:B------:R-:W-:-:S04]  /*0790*/  FADD R21, R21, R18 ;  /* 0x0000001215157221 */ /* 0x000fc80000000000 */
[----:B------:R-:W-:-:S04]  /*07a0*/  FADD R21, R21, R22 ;  /* 0x0000001615157221 */ /* 0x000fc80000000000 */
[----:B------:R-:W-:-:S04]  /*07b0*/  FADD R21, R21, R24 ;  /* 0x0000001815157221 */ /* 0x000fc80000000000 */
[----:B------:R-:W-:-:S07]  /*07c0*/  FADD R21, R21, R26 ;  /* 0x0000001a15157221 */ /* 0x000fce0000000000 */
.L_x_15:
        /* <DEDUP_REMOVED lines=12> */
[----:B------:R-:W-:Y:S02]  /*0890*/  IMAD.WIDE R14, R15, 0x4, R12 ;  /* 0x000000040f0e7825 */ /* 0x000fe400078e020c */
[----:B------:R-:W4:Y:S04]  /*08a0*/  LDG.E.CONSTANT R12, desc[UR6][R12.64] ;  /* 0x000000060c0c7981 */ /* 0x000f28000c1e9900 */
[----:B------:R-:W5:Y:S01]  /*08b0*/  LDG.E.CONSTANT R14, desc[UR6][R14.64] ;  /* 0x000000060e0e7981 */ /* 0x000f62000c1e9900 */
[----:B------:R-:W-:Y:S01]  /*08c0*/  IADD3 R9, PT, PT, R9, 0x4, RZ ;  /* 0x0000000409097810 */ /* 0x000fe20007ffe0ff */
[----:B--2---:R-:W-:-:S04]  /*08d0*/  FADD R21, R21, R16 ;  /* 0x0000001015157221 */ /* 0x004fc80000000000 */
[----:B---3--:R-:W-:-:S04]  /*08e0*/  FADD R21, R21, R10 ;  /* 0x0000000a15157221 */ /* 0x008fc80000000000 */
[----:B----4-:R-:W-:-:S04]  /*08f0*/  FADD R21, R21, R12 ;  /* 0x0000000c15157221 */ /* 0x010fc80000000000 */
[----:B-----5:R-:W-:-:S07]  /*0900*/  FADD R21, R21, R14 ;  /* 0x0000000e15157221 */ /* 0x020fce0000000000 */
.L_x_16:
[----:B------:R-:W-:Y:S05]  /*0910*/  @!P2 BRA `(.L_x_14) ;  /* 0x000000000040a947 */ /* 0x000fea0003800000 */
[----:B------:R-:W0:Y:S01]  /*0920*/  LDC R15, c[0x0][0x390] ;  /* 0x0000e400ff0f7b82 */ /* 0x000e220000000800 */
[----:B------:R-:W-:-:S07]  /*0930*/  IADD3 R12, PT, PT, R2, R9, RZ ;  /* 0x00000009020c7210 */ /* 0x000fce0007ffe0ff */
[----:B------:R-:W1:Y:S01]  /*0940*/  LDC.64 R10, c[0x0][0x388] ;  /* 0x0000e200ff0a7b82 */ /* 0x000e620000000a00 */
[----:B0-----:R-:W-:-:S04]  /*0950*/  IMAD R9, R12, R15, R3 ;  /* 0x0000000f0c097224 */ /* 0x001fc800078e0203 */
[----:B-1----:R-:W-:-:S05]  /*0960*/  IMAD.WIDE R10, R9, 0x4, R10 ;  /* 0x00000004090a7825 */ /* 0x002fca00078e020a */
[----:B------:R-:W2:Y:S01]  /*0970*/  LDG.E.CONSTANT R12, desc[UR6][R10.64] ;  /* 0x000000060a0c7981 */ /* 0x000ea2000c1e9900 */
[----:B------:R-:W-:Y:S01]  /*0980*/  ISETP.NE.AND P2, PT, R7, 0x1, PT ;  /* 0x000000010700780c */ /* 0x000fe20003f45270 */
[----:B--2---:R-:W-:-:S12]  /*0990*/  FADD R21, R21, R12 ;  /* 0x0000000c15157221 */ /* 0x004fd80000000000 */
[----:B------:R-:W-:Y:S05]  /*09a0*/  @!P2 BRA `(.L_x_14) ;  /* 0x00000000001ca947 */ /* 0x000fea0003800000 */
[----:B------:R-:W-:Y:S01]  /*09b0*/  ISETP.NE.AND P2, PT, R7, 0x2, PT ;  /* 0x000000020700780c */ /* 0x000fe20003f45270 */
[----:B------:R-:W-:-:S12]  /*09c0*/  IMAD.WIDE R12, R15, 0x4, R10 ;  /* 0x000000040f0c7825 */ /* 0x000fd800078e020a */
[----:B------:R-:W-:Y:S02]  /*09d0*/  @P2 IMAD.WIDE R10, R15, 0x4, R12 ;  /* 0x000000040f0a2825 */ /* 0x000fe400078e020c */
[----:B------:R-:W2:Y:S04]  /*09e0*/  LDG.E.CONSTANT R12, desc[UR6][R12.64] ;  /* 0x000000060c0c7981 */ /* 0x000ea8000c1e9900 */
[----:B------:R-:W3:Y:S01]  /*09f0*/  @P2 LDG.E.CONSTANT R10, desc[UR6][R10.64] ;  /* 0x000000060a0a2981 */ /* 0x000ee2000c1e9900 */
[----:B--2---:R-:W-:-:S04]  /*0a00*/  FADD R21, R21, R12 ;  /* 0x0000000c15157221 */ /* 0x004fc80000000000 */
[----:B---3--:R-:W-:-:S07]  /*0a10*/  @P2 FADD R21, R21, R10 ;  /* 0x0000000a15152221 */ /* 0x008fce0000000000 */
.L_x_14:
[----:B------:R-:W0:Y:S01]  /*0a20*/  LDC.64 R10, c[0x0][0x380] ;  /* 0x0000e000ff0a7b82 */ /* 0x000e220000000a00 */
[----:B------:R-:W1:Y:S02]  /*0a30*/  LDCU UR5, c[0x0][0x390] ;  /* 0x00007200ff0577ac */ /* 0x000e640008000800 */
[----:B-1----:R-:W-:Y:S01]  /*0a40*/  IMAD R9, R0, UR5, R3 ;  /* 0x0000000500097c24 */ /* 0x002fe2000f8e0203 */
[----:B------:R-:W-:-:S03]  /*0a50*/  IADD3 R3, PT, PT, R3, UR4, RZ ;  /* 0x0000000403037c10 */ /* 0x000fc6000fffe0ff */
[----:B0-----:R-:W-:Y:S01]  /*0a60*/  IMAD.WIDE R10, R9, 0x4, R10 ;  /* 0x00000004090a7825 */ /* 0x001fe200078e020a */
[----:B------:R-:W-:-:S04]  /*0a70*/  ISETP.GE.AND P2, PT, R3, UR5, PT ;  /* 0x0000000503007c0c */ /* 0x000fc8000bf46270 */
[----:B------:R0:W-:Y:S09]  /*0a80*/  STG.E desc[UR6][R10.64], R21 ;  /* 0x000000150a007986 */ /* 0x0001f2000c101906 */
[----:B------:R-:W-:Y:S05]  /*0a90*/  @!P2 BRA `(.L_x_17) ;  /* 0xfffffff400cca947 */ /* 0x000fea000383ffff */
[----:B------:R-:W-:Y:S05]  /*0aa0*/  EXIT ;  /* 0x000000000000794d */ /* 0x000fea0003800000 */
.L_x_18:
        /* <DEDUP_REMOVED lines=13> */
.L_x_134:


//--------------------- .text.moe_align_block_size_small_kernel --------------------------
	.section	.text.moe_align_block_size_small_kernel,"ax",@progbits
	.align	128
        .global         moe_align_block_size_small_kernel
        .type           moe_align_block_size_small_kernel,@function
        .size           moe_align_block_size_small_kernel,(.L_x_135 - moe_align_block_size_small_kernel)
        .other          moe_align_block_size_small_kernel,@"STO_CUDA_ENTRY STV_DEFAULT"
moe_align_block_size_small_kernel:
.text.moe_align_block_size_small_kernel:
[----:B------:R-:W-:Y:S08]  /*0000*/  LDC R1, c[0x0][0x37c] ;  /* 0x0000df00ff017b82 */ /* 0x000ff00000000800 */
[----:B------:R-:W0:Y:S01]  /*0010*/  LDC R9, c[0x0][0x3a4] ;  /* 0x0000e900ff097b82 */ /* 0x000e220000000800 */
[----:B------:R-:W1:Y:S01]  /*0020*/  LDCU UR8, c[0x0][0x3ac] ;  /* 0x00007580ff0877ac */ /* 0x000e620008000800 */
[----:B------:R-:W2:Y:S01]  /*0030*/  LDCU.64 UR6, c[0x0][0x358] ;  /* 0x00006b00ff0677ac */ /* 0x000ea20008000a00 */
[----:B------:R-:W3:Y:S01]  /*0040*/  LDCU UR9, c[0x0][0x3a8] ;  /* 0x00007500ff0977ac */ /* 0x000ee20008000800 */
[----:B------:R-:W4:Y:S01]  /*0050*/  LDCU UR11, c[0x0][0x3a0] ;  /* 0x00007400ff0b77ac */ /* 0x000f220008000800 */
[----:B0-----:R-:W-:Y:S01]  /*0060*/  IABS R11, R9 ;  /* 0x00000009000b7213 */ /* 0x001fe20000000000 */
[----:B------:R-:W-:-:S03]  /*0070*/  VIADD R0, R9, 0xffffffff ;  /* 0xffffffff09007836 */ /* 0x000fc60000000000 */
[----:B------:R-:W0:Y:S02]  /*0080*/  I2F.RP R5, R11 ;  /* 0x0000000b00057306 */ /* 0x000e240000209400 */
[----:B-1----:R-:W-:-:S06]  /*0090*/  IADD3 R4, PT, PT, R0, UR8, RZ ;  /* 0x0000000800047c10 */ /* 0x002fcc000fffe0ff */
[----:B0-----:R-:W0:Y:S02]  /*00a0*/  MUFU.RCP R5, R5 ;  /* 0x0000000500057308 */ /* 0x001e240000001000 */
[----:B0-----:R-:W-:-:S06]  /*00b0*/  VIADD R2, R5, 0xffffffe ;  /* 0x0ffffffe05027836 */ /* 0x001fcc0000000000 */
[----:B------:R0:W1:Y:S02]  /*00c0*/  F2I.FTZ.U32.TRUNC.NTZ R3, R2 ;  /* 0x0000000200037305 */ /* 0x000064000021f000 */
[----:B0-----:R-:W-:Y:S02]  /*00d0*/  IMAD.MOV.U32 R2, RZ, RZ, RZ ;  /* 0x000000ffff027224 */ /* 0x001fe400078e00ff */
[----:B-1----:R-:W-:-:S04]  /*00e0*/  IMAD.MOV R6, RZ, RZ, -R3 ;  /* 0x000000ffff067224 */ /* 0x002fc800078e0a03 */
[----:B------:R-:W-:Y:S01]  /*00f0*/  IMAD R7, R6, R11, RZ ;  /* 0x0000000b06077224 */ /* 0x000fe200078e02ff */
[----:B------:R-:W-:Y:S02]  /*0100*/  IABS R6, R4 ;  /* 0x0000000400067213 */ /* 0x000fe40000000000 */
[----:B------:R-:W-:Y:S01]  /*0110*/  LOP3.LUT R4, R4, R9, RZ, 0x3c, !PT ;  /* 0x0000000904047212 */ /* 0x000fe200078e3cff */
[----:B------:R-:W-:-:S03]  /*0120*/  IMAD.HI.U32 R3, R3, R7, R2 ;  /* 0x0000000703037227 */ /* 0x000fc600078e0002 */
[----:B------:R-:W-:-:S03]  /*0130*/  ISETP.GE.AND P2, PT, R4, RZ, PT ;  /* 0x000000ff0400720c */ /* 0x000fc60003f46270 */
[----:B------:R-:W-:-:S04]  /*0140*/  IMAD.HI.U32 R7, R3, R6, RZ ;  /* 0x0000000603077227 */ /* 0x000fc800078e00ff */
[----:B------:R-:W-:-:S04]  /*0150*/  IMAD.MOV R2, RZ, RZ, -R7 ;  /* 0x000000ffff027224 */ /* 0x000fc800078e0a07 */
[C---:B------:R-:W-:Y:S02]  /*0160*/  IMAD R2, R11.reuse, R2, R6 ;  /* 0x000000020b027224 */ /* 0x040fe400078e0206 */
[----:B------:R-:W0:Y:S03]  /*0170*/  S2R R6, SR_TID.X ;  /* 0x0000000000067919 */ /* 0x000e260000002100 */
[----:B------:R-:W-:-:S13]  /*0180*/  ISETP.GT.U32.AND P1, PT, R11, R2, PT ;  /* 0x000000020b00720c */ /* 0x000fda0003f24070 */
[----:B------:R-:W-:Y:S01]  /*0190*/  @!P1 IMAD.IADD R2, R2, 0x1, -R11 ;  /* 0x0000000102029824 */ /* 0x000fe200078e0a0b */
[----:B------:R-:W-:Y:S02]  /*01a0*/  @!P1 IADD3 R7, PT, PT, R7, 0x1, RZ ;  /* 0x0000000107079810 */ /* 0x000fe40007ffe0ff */
[----:B------:R-:W-:Y:S02]  /*01b0*/  ISETP.NE.AND P1, PT, R9, RZ, PT ;  /* 0x000000ff0900720c */ /* 0x000fe40003f25270 */
[----:B------:R-:W-:-:S13]  /*01c0*/  ISETP.GE.U32.AND P0, PT, R2, R11, PT ;  /* 0x0000000b0200720c */ /* 0x000fda0003f06070 */
[----:B------:R-:W-:Y:S01]  /*01d0*/  @P0 VIADD R7, R7, 0x1 ;  /* 0x0000000107070836 */ /* 0x000fe20000000000 */
[----:B0-----:R-:W-:-:S03]  /*01e0*/  ISETP.GT.U32.AND P0, PT, R6, 0xff, PT ;  /* 0x000000ff0600780c */ /* 0x001fc60003f04070 */
[----:B------:R-:W-:Y:S01]  /*01f0*/  @!P2 IMAD.MOV R7, RZ, RZ, -R7 ;  /* 0x000000ffff07a224 */ /* 0x000fe200078e0a07 */
[----:B------:R-:W-:-:S09]  /*0200*/  @!P1 LOP3.LUT R7, RZ, R9, RZ, 0x33, !PT ;  /* 0x00000009ff079212 */ /* 0x000fd200078e33ff */
[----:B--234-:R-:W-:Y:S05]  /*0210*/  @P0 BRA `(.L_x_19) ;  /* 0x00000004006c0947 */ /* 0x01cfea0003800000 */
[----:B------:R-:W-:-:S13]  /*0220*/  ISETP.GE.AND P0, PT, R6, UR8, PT ;  /* 0x0000000806007c0c */ /* 0x000fda000bf06270 */
[----:B------:R-:W-:Y:S05]  /*0230*/  @P0 BRA `(.L_x_20) ;  /* 0x0000000400500947 */ /* 0x000fea0003800000 */
[----:B------:R-:W-:Y:S01]  /*0240*/  LOP3.LUT R0, RZ, R6, RZ, 0x33, !PT ;  /* 0x00000006ff007212 */ /* 0x000fe200078e33ff */
[----:B------:R-:W-:Y:S04]  /*0250*/  BSSY.RECONVERGENT B0, `(.L_x_21) ;  /* 0x0000026000007945 */ /* 0x000fe80003800200 */
[----:B------:R-:W-:-:S05]  /*0260*/  VIADD R0, R0, UR8 ;  /* 0x0000000800007c36 */ /* 0x000fca0008000000 */
[C---:B------:R-:W-:Y:S02]  /*0270*/  ISETP.GE.U32.AND P0, PT, R0.reuse, 0xf00, PT ;  /* 0x00000f000000780c */ /* 0x040fe40003f06070 */
[----:B------:R-:W-:-:S04]  /*0280*/  LEA.HI R8, R0, 0x1, RZ, 0x18 ;  /* 0x0000000100087811 */ /* 0x000fc800078fc0ff */
[----:B------:R-:W-:-:S04]  /*0290*/  LOP3.LUT R9, R8, 0xf, RZ, 0xc0, !PT ;  /* 0x0000000f08097812 */ /* 0x000fc800078ec0ff */
[----:B------:R-:W-:-:S03]  /*02a0*/  ISETP.NE.AND P1, PT, R9, RZ, PT ;  /* 0x000000ff0900720c */ /* 0x000fc60003f25270 */
[----:B------:R-:W-:Y:S10]  /*02b0*/  @!P0 BRA `(.L_x_22) ;  /* 0x00000000007c8947 */ /* 0x000ff40003800000 */
[----:B------:R-:W0:Y:S01]  /*02c0*/  LDC.64 R2, c[0x0][0x388] ;  /* 0x0000e200ff027b82 */ /* 0x000e220000000a00 */
[----:B------:R-:W-:-:S04]  /*02d0*/  LOP3.LUT R0, R8, 0x1fffff0, RZ, 0xc0, !PT ;  /* 0x01fffff008007812 */ /* 0x000fc800078ec0ff */
[----:B------:R-:W-:-:S03]  /*02e0*/  IADD3 R0, PT, PT, -R0, RZ, RZ ;  /* 0x000000ff00007210 */ /* 0x000fc60007ffe1ff */
[----:B------:R-:W1:Y:S01]  /*02f0*/  LDC R7, c[0x0][0x3a8] ;  /* 0x0000ea00ff077b82 */ /* 0x000e620000000800 */
[----:B0-----:R-:W-:-:S03]  /*0300*/  IMAD.WIDE.U32 R2, R6, 0x4, R2 ;  /* 0x0000000406027825 */ /* 0x001fc600078e0002 */
[----:B------:R-:W-:-:S05]  /*0310*/  IADD3 R4, P0, PT, R2, 0x2000, RZ ;  /* 0x0000200002047810 */ /* 0x000fca0007f1e0ff */
[----:B-1----:R-:W-:-:S08]  /*0320*/  IMAD.X R5, RZ, RZ, R3, P0 ;  /* 0x000000ffff057224 */ /* 0x002fd000000e0603 */
.L_x_23:
[----:B0-----:R-:W-:Y:S01]  /*0330*/  IMAD.MOV.U32 R2, RZ, RZ, R4 ;  /* 0x000000ffff027224 */ /* 0x001fe200078e0004 */
[----:B------:R-:W-:Y:S01]  /*0340*/  IADD3 R0, PT, PT, R0, 0x10, RZ ;  /* 0x0000001000007810 */ /* 0x000fe20007ffe0ff */
[----:B------:R-:W-:Y:S02]  /*0350*/  IMAD.MOV.U32 R3, RZ, RZ, R5 ;  /* 0x000000ffff037224 */ /* 0x000fe400078e0005 */
[----:B------:R-:W-:Y:S01]  /*0360*/  VIADD R6, R6, 0x1000 ;  /* 0x0000100006067836 */ /* 0x000fe20000000000 */
[----:B------:R-:W-:Y:S02]  /*0370*/  ISETP.NE.AND P0, PT, R0, RZ, PT ;  /* 0x000000ff0000720c */ /* 0x000fe40003f05270 */
[----:B------:R0:W-:Y:S01]  /*0380*/  STG.E desc[UR6][R2.64+-0x2000], R7 ;  /* 0xffe0000702007986 */ /* 0x0001e2000c101906 */
[----:B------:R-:W-:-:S03]  /*0390*/  IADD3 R4, P2, PT, R2, 0x4000, RZ ;  /* 0x0000400002047810 */ /* 0x000fc60007f5e0ff */
[----:B------:R0:W-:Y:S02]  /*03a0*/  STG.E desc[UR6][R2.64+-0x1c00], R7 ;  /* 0xffe4000702007986 */ /* 0x0001e4000c101906 */
[----:B------:R-:W-:Y:S02]  /*03b0*/  IMAD.X R5, RZ, RZ, R3, P2 ;  /* 0x000000ffff057224 */ /* 0x000fe400010e0603 */
[----:B------:R0:W-:Y:S04]  /*03c0*/  STG.E desc[UR6][R2.64+-0x1800], R7 ;  /* 0xffe8000702007986 */ /* 0x0001e8000c101906 */
        /* <DEDUP_REMOVED lines=12> */
[----:B------:R0:W-:Y:S01]  /*0490*/  STG.E desc[UR6][R2.64+0x1c00], R7 ;  /* 0x001c000702007986 */ /* 0x0001e2000c101906 */
[----:B------:R-:W-:Y:S05]  /*04a0*/  @P0 BRA `(.L_x_23) ;  /* 0xfffffffc00a00947 */ /* 0x000fea000383ffff */
.L_x_22:
[----:B------:R-:W-:Y:S05]  /*04b0*/  BSYNC.RECONVERGENT B0 ;  /* 0x0000000000007941 */ /* 0x000fea0003800200 */
.L_x_21:
[----:B------:R-:W-:Y:S05]  /*04c0*/  @!P1 BRA `(.L_x_20) ;  /* 0x0000000000ac9947 */ /* 0x000fea0003800000 */
[----:B------:R-:W-:Y:S01]  /*04d0*/  ISETP.GE.U32.AND P0, PT, R9, 0x8, PT ;  /* 0x000000080900780c */ /* 0x000fe20003f06070 */
[----:B------:R-:W-:Y:S01]  /*04e0*/  BSSY.RECONVERGENT B0, `(.L_x_24) ;  /* 0x0000010000007945 */ /* 0x000fe20003800200 */
[----:B------:R-:W-:-:S04]  /*04f0*/  LOP3.LUT R0, R8, 0x7, RZ, 0xc0, !PT ;  /* 0x0000000708007812 */ /* 0x000fc800078ec0ff */
[----:B------:R-:W-:-:S07]  /*0500*/  ISETP.NE.AND P1, PT, R0, RZ, PT ;  /* 0x000000ff0000720c */ /* 0x000fce0003f25270 */
[----:B------:R-:W-:Y:S06]  /*0510*/  @!P0 BRA `(.L_x_25) ;  /* 0x0000000000308947 */ /* 0x000fec0003800000 */
[----:B0-----:R-:W0:Y:S08]  /*0520*/  LDC.64 R2, c[0x0][0x388] ;  /* 0x0000e200ff027b82 */ /* 0x001e300000000a00 */
[----:B------:R-:W1:Y:S01]  /*0530*/  LDC R5, c[0x0][0x3a8] ;  /* 0x0000ea00ff057b82 */ /* 0x000e620000000800 */
[----:B0-----:R-:W-:-:S04]  /*0540*/  IMAD.WIDE.U32 R2, R6, 0x4, R2 ;  /* 0x0000000406027825 */ /* 0x001fc800078e0002 */
[----:B------:R-:W-:Y:S01]  /*0550*/  VIADD R6, R6, 0x800 ;  /* 0x0000080006067836 */ /* 0x000fe20000000000 */
[----:B-1----:R1:W-:Y:S04]  /*0560*/  STG.E desc[UR6][R2.64], R5 ;  /* 0x0000000502007986 */ /* 0x0023e8000c101906 */
[----:B------:R1:W-:Y:S04]  /*0570*/  STG.E desc[UR6][R2.64+0x400], R5 ;  /* 0x0004000502007986 */ /* 0x0003e8000c101906 */
[----:B------:R1:W-:Y:S04]  /*0580*/  STG.E desc[UR6][R2.64+0x800], R5 ;  /* 0x0008000502007986 */ /* 0x0003e8000c101906 */
[----:B------:R1:W-:Y:S04]  /*0590*/  STG.E desc[UR6][R2.64+0xc00], R5 ;  /* 0x000c000502007986 */ /* 0x0003e8000c101906 */
[----:B------:R1:W-:Y:S04]  /*05a0*/  STG.E desc[UR6][R2.64+0x1000], R5 ;  /* 0x0010000502007986 */ /* 0x0003e8000c101906 */
[----:B------:R1:W-:Y:S04]  /*05b0*/  STG.E desc[UR6][R2.64+0x1400], R5 ;  /* 0x0014000502007986 */ /* 0x0003e8000c101906 */
[----:B------:R1:W-:Y:S04]  /*05c0*/  STG.E desc[UR6][R2.64+0x1800], R5 ;  /* 0x0018000502007986 */ /* 0x0003e8000c101906 */
[----:B------:R1:W-:Y:S02]  /*05d0*/  STG.E desc[UR6][R2.64+0x1c00], R5 ;  /* 0x001c000502007986 */ /* 0x0003e4000c101906 */
.L_x_25:
[----:B------:R-:W-:Y:S05]  /*05e0*/  BSYNC.RECONVERGENT B0 ;  /* 0x0000000000007941 */ /* 0x000fea0003800200 */
.L_x_24:
[----:B------:R-:W-:Y:S05]  /*05f0*/  @!P1 BRA `(.L_x_20) ;  /* 0x0000000000609947 */ /* 0x000fea0003800000 */
[----:B------:R-:W-:Y:S02]  /*0600*/  ISETP.GE.U32.AND P0, PT, R0, 0x4, PT ;  /* 0x000000040000780c */ /* 0x000fe40003f06070 */
[----:B------:R-:W-:-:S04]  /*0610*/  LOP3.LUT R0, R8, 0x3, RZ, 0xc0, !PT ;  /* 0x0000000308007812 */ /* 0x000fc800078ec0ff */
[----:B------:R-:W-:-:S07]  /*0620*/  ISETP.NE.AND P1, PT, R0, RZ, PT ;  /* 0x000000ff0000720c */ /* 0x000fce0003f25270 */
[----:B01----:R-:W0:Y:S08]  /*0630*/  @P0 LDC.64 R2, c[0x0][0x388] ;  /* 0x0000e200ff020b82 */ /* 0x003e300000000a00 */
[----:B------:R-:W1:Y:S01]  /*0640*/  @P0 LDC R5, c[0x0][0x3a8] ;  /* 0x0000ea00ff050b82 */ /* 0x000e620000000800 */
[C---:B0-----:R-:W-:Y:S01]  /*0650*/  @P0 IMAD.WIDE.U32 R2, R6.reuse, 0x4, R2 ;  /* 0x0000000406020825 */ /* 0x041fe200078e0002 */
[----:B------:R-:W-:-:S04]  /*0660*/  @P0 IADD3 R6, PT, PT, R6, 0x400, RZ ;  /* 0x0000040006060810 */ /* 0x000fc80007ffe0ff */
[----:B-1----:R2:W-:Y:S04]  /*0670*/  @P0 STG.E desc[UR6][R2.64], R5 ;  /* 0x0000000502000986 */ /* 0x0025e8000c101906 */
[----:B------:R2:W-:Y:S04]  /*0680*/  @P0 STG.E desc[UR6][R2.64+0x400], R5 ;  /* 0x0004000502000986 */ /* 0x0005e8000c101906 */
[----:B------:R2:W-:Y:S04]  /*0690*/  @P0 STG.E desc[UR6][R2.64+0x800], R5 ;  /* 0x0008000502000986 */ /* 0x0005e8000c101906 */
[----:B------:R2:W-:Y:S01]  /*06a0*/  @P0 STG.E desc[UR6][R2.64+0xc00], R5 ;  /* 0x000c000502000986 */ /* 0x0005e2000c101906 */
[----:B------:R-:W-:Y:S05]  /*06b0*/  @!P1 BRA `(.L_x_20) ;  /* 0x0000000000309947 */ /* 0x000fea0003800000 */
[----:B--2---:R-:W0:Y:S01]  /*06c0*/  LDC.64 R2, c[0x0][0x388] ;  /* 0x0000e200ff027b82 */ /* 0x004e220000000a00 */
[----:B------:R-:W-:-:S07]  /*06d0*/  IMAD.MOV R0, RZ, RZ, -R0 ;  /* 0x000000ffff007224 */ /* 0x000fce00078e0a00 */
[----:B------:R-:W1:Y:S01]  /*06e0*/  LDC R5, c[0x0][0x3a8] ;  /* 0x0000ea00ff057b82 */ /* 0x000e620000000800 */
[----:B0-----:R-:W-:-:S07]  /*06f0*/  IMAD.WIDE.U32 R6, R6, 0x4, R2 ;  /* 0x0000000406067825 */ /* 0x001fce00078e0002 */
.L_x_26:
[----:B---3--:R-:W-:Y:S01]  /*0700*/  IMAD.MOV.U32 R2, RZ, RZ, R6 ;  /* 0x000000ffff027224 */ /* 0x008fe200078e0006 */
[----:B------:R-:W-:Y:S01]  /*0710*/  IADD3 R0, PT, PT, R0, 0x1, RZ ;  /* 0x0000000100007810 */ /* 0x000fe20007ffe0ff */
[--C-:B------:R-:W-:Y:S01]  /*0720*/  IMAD.MOV.U32 R3, RZ, RZ, R7.reuse ;  /* 0x000000ffff037224 */ /* 0x100fe200078e0007 */
[----:B------:R-:W-:Y:S02]  /*0730*/  IADD3 R6, P1, PT, R6, 0x400, RZ ;  /* 0x0000040006067810 */ /* 0x000fe40007f3e0ff */
[----:B------:R-:W-:Y:S02]  /*0740*/  ISETP.NE.AND P0, PT, R0, RZ, PT ;  /* 0x000000ff0000720c */ /* 0x000fe40003f05270 */
[----:B-1----:R3:W-:Y:S01]  /*0750*/  STG.E desc[UR6][R2.64], R5 ;  /* 0x0000000502007986 */ /* 0x0027e2000c101906 */
[----:B------:R-:W-:-:S10]  /*0760*/  IMAD.X R7, RZ, RZ, R7, P1 ;  /* 0x000000ffff077224 */ /* 0x000fd400008e0607 */
[----:B------:R-:W-:Y:S05]  /*0770*/  @P0 BRA `(.L_x_26) ;  /* 0xfffffffc00e00947 */ /* 0x000fea000383ffff */
.L_x_20:
[----:B------:R-:W-:Y:S05]  /*0780*/  WARPSYNC.ALL ;  /* 0x0000000000007948 */ /* 0x000fea0003800000 */
[----:B------:R-:W-:Y:S08]  /*0790*/  BAR.SYNC.DEFER_BLOCKING 0x0 ;  /* 0x0000000000007b1d */ /* 0x000ff00000010000 */
[----:B------:R-:W-:Y:S08]  /*07a0*/  BAR.SYNC.DEFER_BLOCKING 0x0 ;  /* 0x0000000000007b1d */ /* 0x000ff00000010000 */
[----:B------:R-:W-:Y:S06]  /*07b0*/  BAR.SYNC.DEFER_BLOCKING 0x0 ;  /* 0x0000000000007b1d */ /* 0x000fec0000010000 */
[----:B------:R-:W-:Y:S05]  /*07c0*/  EXIT ;  /* 0x000000000000794d */ /* 0x000fea0003800000 */
.L_x_19:
[----:B------:R-:W0:Y:S01]  /*07d0*/  LDCU UR10, c[0x0][0x3a0] ;  /* 0x00007400ff0a77ac */ /* 0x000e220008000800 */
[----:B------:R-:W1:Y:S01]  /*07e0*/  S2UR UR5, SR_CgaCtaId ;  /* 0x00000000000579c3 */ /* 0x000e620000008800 */
[----:B------:R-:W-:Y:S01]  /*07f0*/  IADD3 R11, PT, PT, R6, -0x100, RZ ;  /* 0xffffff00060b7810 */ /* 0x000fe20007ffe0ff */
[----:B------:R-:W-:-:S06]  /*0800*/  UMOV UR4, 0x400 ;  /* 0x0000040000047882 */ /* 0x000fcc0000000000 */
[----:B------:R-:W2:Y:S01]  /*0810*/  LDC R8, c[0x0][0x360] ;  /* 0x0000d800ff087b82 */ /* 0x000ea20000000800 */
[----:B0-----:R-:W-:-:S04]  /*0820*/  IMAD.U32 R2, RZ, RZ, UR10 ;  /* 0x0000000aff027e24 */ /* 0x001fc8000f8e00ff */
[C---:B------:R-:W-:Y:S01]  /*0830*/  IMAD.SHL.U32 R3, R2.reuse, 0x4, RZ ;  /* 0x0000000402037824 */ /* 0x040fe200078e00ff */
[----:B------:R-:W-:Y:S01]  /*0840*/  ISETP.GE.AND P0, PT, R2, 0x1, PT ;  /* 0x000000010200780c */ /* 0x000fe20003f06270 */
[----:B-1----:R-:W-:-:S06]  /*0850*/  ULEA UR4, UR5, UR4, 0x18 ;  /* 0x0000000405047291 */ /* 0x002fcc000f8ec0ff */
[----:B------:R-:W-:-:S04]  /*0860*/  IMAD.U32 R9, RZ, RZ, UR4 ;  /* 0x00000004ff097e24 */ /* 0x000fc8000f8e00ff */
[----:B------:R-:W-:Y:S02]  /*0870*/  IMAD R13, R2, 0x4, R9 ;  /* 0x00000004020d7824 */ /* 0x000fe400078e0209 */
[----:B------:R-:W-:Y:S05]  /*0880*/  @!P0 BRA `(.L_x_27) ;  /* 0x0000000400188947 */ /* 0x000fea0003800000 */
[C---:B------:R-:W-:Y:S01]  /*0890*/  ISETP.GE.U32.AND P0, PT, R2.reuse, 0x10, PT ;  /* 0x000000100200780c */ /* 0x040fe20003f06070 */
[----:B------:R-:W-:Y:S01]  /*08a0*/  IMAD.MOV.U32 R5, RZ, RZ, RZ ;  /* 0x000000ffff057224 */ /* 0x000fe200078e00ff */
[----:B------:R-:W-:-:S04]  /*08b0*/  LOP3.LUT R12, R2, 0xf, RZ, 0xc0, !PT ;  /* 0x0000000f020c7812 */ /* 0x000fc800078ec0ff */
[----:B------:R-:W-:-:S07]  /*08c0*/  ISETP.NE.AND P1, PT, R12, RZ, PT ;  /* 0x000000ff0c00720c */ /* 0x000fce0003f25270 */
[----:B------:R-:W-:Y:S06]  /*08d0*/  @!P0 BRA `(.L_x_28) ;  /* 0x0000000000648947 */ /* 0x000fec0003800000 */
[----:B------:R-:W-:Y:S02]  /*08e0*/  LEA R4, R6, 0xfffffc08, 0x2 ;  /* 0xfffffc0806047811 */ /* 0x000fe400078e10ff */
[----:B------:R-:W-:-:S03]  /*08f0*/  LOP3.LUT R5, R2, 0x7ffffff0, RZ, 0xc0, !PT ;  /* 0x7ffffff002057812 */ /* 0x000fc600078ec0ff */
[----:B------:R-:W-:Y:S01]  /*0900*/  IMAD R4, R4, R2, R9 ;  /* 0x0000000204047224 */ /* 0x000fe200078e0209 */
[----:B------:R-:W-:-:S03]  /*0910*/  IADD3 R10, PT, PT, -R5, RZ, RZ ;  /* 0x000000ff050a7210 */ /* 0x000fc60007ffe1ff */
[----:B------:R-:W-:-:S07]  /*0920*/  VIADD R4, R4, 0x20 ;  /* 0x0000002004047836 */ /* 0x000fce0000000000 */
.L_x_29:
[----:B------:R-:W-:Y:S01]  /*0930*/  VIADD R10, R10, 0x10 ;  /* 0x000000100a0a7836 */ /* 0x000fe20000000000 */
[----:B------:R-:W-:Y:S04]  /*0940*/  STS [R4+-0x1c], RZ ;  /* 0xffffe4ff04007388 */ /* 0x000fe80000000800 */
[----:B------:R-:W-:Y:S01]  /*0950*/  ISETP.NE.AND P0, PT, R10, RZ, PT ;  /* 0x000000ff0a00720c */ /* 0x000fe20003f05270 */
[----:B------:R-:W-:Y:S04]  /*0960*/  STS [R4+-0x18], RZ ;  /* 0xffffe8ff04007388 */ /* 0x000fe80000000800 */
[----:B------:R-:W-:Y:S04]  /*0970*/  STS [R4+-0x14], RZ ;  /* 0xffffecff04007388 */ /* 0x000fe80000000800 */
[----:B------:R-:W-:Y:S04]  /*0980*/  STS [R4+-0x10], RZ ;  /* 0xfffff0ff04007388 */ /* 0x000fe80000000800 */
[----:B------:R-:W-:Y:S04]  /*0990*/  STS [R4+-0xc], RZ ;  /* 0xfffff4ff04007388 */ /* 0x000fe80000000800 */
[----:B------:R-:W-:Y:S04]  /*09a0*/  STS [R4+-0x8], RZ ;  /* 0xfffff8ff04007388 */ /* 0x000fe80000000800 */
[----:B------:R-:W-:Y:S04]  /*09b0*/  STS [R4+-0x4], RZ ;  /* 0xfffffcff04007388 */ /* 0x000fe80000000800 */
[----:B------:R-:W-:Y:S04]  /*09c0*/  STS [R4], RZ ;  /* 0x000000ff04007388 */ /* 0x000fe80000000800 */
[----:B------:R-:W-:Y:S04]  /*09d0*/  STS [R4+0x4], RZ ;  /* 0x000004ff04007388 */ /* 0x000fe80000000800 */
[----:B------:R-:W-:Y:S04]  /*09e0*/  STS [R4+0x8], RZ ;  /* 0x000008ff04007388 */ /* 0x000fe80000000800 */
[----:B------:R-:W-:Y:S04]  /*09f0*/  STS [R4+0xc], RZ ;  /* 0x00000cff04007388 */ /* 0x000fe80000000800 */
[----:B------:R-:W-:Y:S04]  /*0a00*/  STS [R4+0x10], RZ ;  /* 0x000010ff04007388 */ /* 0x000fe80000000800 */
[----:B------:R-:W-:Y:S04]  /*0a10*/  STS [R4+0x14], RZ ;  /* 0x000014ff04007388 */ /* 0x000fe80000000800 */
[----:B------:R-:W-:Y:S04]  /*0a20*/  STS [R4+0x18], RZ ;  /* 0x000018ff04007388 */ /* 0x000fe80000000800 */
[----:B------:R-:W-:Y:S04]  /*0a30*/  STS [R4+0x1c], RZ ;  /* 0x00001cff04007388 */ /* 0x000fe80000000800 */
[----:B------:R0:W-:Y:S02]  /*0a40*/  STS [R4+0x20], RZ ;  /* 0x000020ff04007388 */ /* 0x0001e40000000800 */
[----:B0-----:R-:W-:Y:S01]  /*0a50*/  VIADD R4, R4, 0x40 ;  /* 0x0000004004047836 */ /* 0x001fe20000000000 */
[----:B------:R-:W-:Y:S06]  /*0a60*/  @P0 BRA `(.L_x_29) ;  /* 0xfffffffc00b00947 */ /* 0x000fec000383ffff */
.L_x_28:
[----:B------:R-:W-:Y:S01]  /*0a70*/  IADD3 R10, PT, PT, R6, -0xff, RZ ;  /* 0xffffff01060a7810 */ /* 0x000fe20007ffe0ff */
[----:B------:R-:W-:Y:S06]  /*0a80*/  @!P1 BRA `(.L_x_27) ;  /* 0x0000000000989947 */ /* 0x000fec0003800000 */
[----:B------:R-:W-:Y:S02]  /*0a90*/  ISETP.GE.U32.AND P0, PT, R12, 0x8, PT ;  /* 0x000000080c00780c */ /* 0x000fe40003f06070 */
[----:B------:R-:W-:-:S04]  /*0aa0*/  LOP3.LUT R14, R2, 0x7, RZ, 0xc0, !PT ;  /* 0x00000007020e7812 */ /* 0x000fc800078ec0ff */
[----:B------:R-:W-:-:S07]  /*0ab0*/  ISETP.NE.AND P1, PT, R14, RZ, PT ;  /* 0x000000ff0e00720c */ /* 0x000fce0003f25270 */
[----:B------:R-:W-:Y:S06]  /*0ac0*/  @!P0 BRA `(.L_x_30) ;  /* 0x00000000002c8947 */ /* 0x000fec0003800000 */
[----:B------:R-:W-:Y:S02]  /*0ad0*/  IMAD R4, R10, R2, R5 ;  /* 0x000000020a047224 */ /* 0x000fe400078e0205 */
[----:B------:R-:W-:Y:S02]  /*0ae0*/  VIADD R5, R5, 0x8 ;  /* 0x0000000805057836 */ /* 0x000fe40000000000 */
[----:B------:R-:W-:-:S05]  /*0af0*/  IMAD R4, R4, 0x4, R13 ;  /* 0x0000000404047824 */ /* 0x000fca00078e020d */
[----:B------:R0:W-:Y:S04]  /*0b00*/  STS [R4+0x4], RZ ;  /* 0x000004ff04007388 */ /* 0x0001e80000000800 */
[----:B------:R0:W-:Y:S04]  /*0b10*/  STS [R4+0x8], RZ ;  /* 0x000008ff04007388 */ /* 0x0001e80000000800 */
[----:B------:R0:W-:Y:S04]  /*0b20*/  STS [R4+0xc], RZ ;  /* 0x00000cff04007388 */ /* 0x0001e80000000800 */
[----:B------:R0:W-:Y:S04]  /*0b30*/  STS [R4+0x10], RZ ;  /* 0x000010ff04007388 */ /* 0x0001e80000000800 */
[----:B------:R0:W-:Y:S04]  /*0b40*/  STS [R4+0x14], RZ ;  /* 0x000014ff04007388 */ /* 0x0001e80000000800 */
[----:B------:R0:W-:Y:S04]  /*0b50*/  STS [R4+0x18], RZ ;  /* 0x000018ff04007388 */ /* 0x0001e80000000800 */
[----:B------:R0:W-:Y:S04]  /*0b60*/  STS [R4+0x1c], RZ ;  /* 0x00001cff04007388 */ /* 0x0001e80000000800 */
[----:B------:R0:W-:Y:S02]  /*0b70*/  STS [R4+0x20], RZ ;  /* 0x000020ff04007388 */ /* 0x0001e40000000800 */
.L_x_30:
[----:B------:R-:W-:Y:S05]  /*0b80*/  @!P1 BRA `(.L_x_27) ;  /* 0x0000000000589947 */ /* 0x000fea0003800000 */
[----:B------:R-:W-:Y:S02]  /*0b90*/  ISETP.GE.U32.AND P0, PT, R14, 0x4, PT ;  /* 0x000000040e00780c */ /* 0x000fe40003f06070 */
[----:B0-----:R-:W-:-:S04]  /*0ba0*/  LOP3.LUT R4, R2, 0x3, RZ, 0xc0, !PT ;  /* 0x0000000302047812 */ /* 0x001fc800078ec0ff */
[----:B------:R-:W-:-:S07]  /*0bb0*/  ISETP.NE.AND P1, PT, R4, RZ, PT ;  /* 0x000000ff0400720c */ /* 0x000fce0003f25270 */
[----:B------:R-:W-:Y:S06]  /*0bc0*/  @!P0 BRA `(.L_x_31) ;  /* 0x00000000001c8947 */ /* 0x000fec0003800000 */
[----:B------:R-:W-:Y:S01]  /*0bd0*/  IMAD R10, R10, R2, R5 ;  /* 0x000000020a0a7224 */ /* 0x000fe200078e0205 */
[----:B------:R-:W-:-:S03]  /*0be0*/  IADD3 R5, PT, PT, R5, 0x4, RZ ;  /* 0x0000000405057810 */ /* 0x000fc60007ffe0ff */
[----:B------:R-:W-:-:S05]  /*0bf0*/  IMAD R10, R10, 0x4, R13 ;  /* 0x000000040a0a7824 */ /* 0x000fca00078e020d */
[----:B------:R0:W-:Y:S04]  /*0c00*/  STS [R10+0x4], RZ ;  /* 0x000004ff0a007388 */ /* 0x0001e80000000800 */
[----:B------:R0:W-:Y:S04]  /*0c10*/  STS [R10+0x8], RZ ;  /* 0x000008ff0a007388 */ /* 0x0001e80000000800 */
[----:B------:R0:W-:Y:S04]  /*0c20*/  STS [R10+0xc], RZ ;  /* 0x00000cff0a007388 */ /* 0x0001e80000000800 */
[----:B------:R0:W-:Y:S02]  /*0c30*/  STS [R10+0x10], RZ ;  /* 0x000010ff0a007388 */ /* 0x0001e40000000800 */
.L_x_31:
[----:B------:R-:W-:Y:S05]  /*0c40*/  @!P1 BRA `(.L_x_27) ;  /* 0x0000000000289947 */ /* 0x000fea0003800000 */
[----:B0-----:R-:W-:Y:S01]  /*0c50*/  LEA R10, R6, 0xfffffc08, 0x2 ;  /* 0xfffffc08060a7811 */ /* 0x001fe200078e10ff */
[----:B------:R-:W-:Y:S02]  /*0c60*/  IMAD.SHL.U32 R5, R5, 0x4, RZ ;  /* 0x0000000405057824 */ /* 0x000fe400078e00ff */
[----:B------:R-:W-:Y:S02]  /*0c70*/  IMAD.MOV R4, RZ, RZ, -R4 ;  /* 0x000000ffff047224 */ /* 0x000fe400078e0a04 */
[----:B------:R-:W-:-:S05]  /*0c80*/  IMAD R10, R10, R2, R5 ;  /* 0x000000020a0a7224 */ /* 0x000fca00078e0205 */
[----:B------:R-:W-:-:S07]  /*0c90*/  IADD3 R10, PT, PT, R10, 0x4, R9 ;  /* 0x000000040a0a7810 */ /* 0x000fce0007ffe009 */
.L_x_32:
[----:B------:R-:W-:Y:S01]  /*0ca0*/  VIADD R4, R4, 0x1 ;  /* 0x0000000104047836 */ /* 0x000fe20000000000 */
[----:B------:R0:W-:Y:S04]  /*0cb0*/  STS [R10], RZ ;  /* 0x000000ff0a007388 */ /* 0x0001e80000000800 */
[----:B------:R-:W-:Y:S02]  /*0cc0*/  ISETP.NE.AND P0, PT, R4, RZ, PT ;  /* 0x000000ff0400720c */ /* 0x000fe40003f05270 */
[----:B0-----:R-:W-:-:S11]  /*0cd0*/  IADD3 R10, PT, PT, R10, 0x4, RZ ;  /* 0x000000040a0a7810 */ /* 0x001fd60007ffe0ff */
[----:B------:R-:W-:Y:S05]  /*0ce0*/  @P0 BRA `(.L_x_32) ;  /* 0xfffffffc00ec0947 */ /* 0x000fea000383ffff */
.L_x_27:
[----:B------:R-:W1:Y:S01]  /*0cf0*/  LDCU UR4, c[0x0][0x3a8] ;  /* 0x00007500ff0477ac */ /* 0x000e620008000800 */
[----:B--2---:R-:W-:Y:S01]  /*0d00*/  VIADD R15, R8, 0xffffff00 ;  /* 0xffffff00080f7836 */ /* 0x004fe20000000000 */
[----:B-1----:R-:W-:-:S13]  /*0d10*/  ISETP.GE.AND P0, PT, R11, UR4, PT ;  /* 0x000000040b007c0c */ /* 0x002fda000bf06270 */
[----:B------:R-:W-:Y:S05]  /*0d20*/  @P0 BRA `(.L_x_33) ;  /* 0x0000000000400947 */ /* 0x000fea0003800000 */
[----:B0-----:R-:W0:Y:S01]  /*0d30*/  LDC.64 R4, c[0x0][0x380] ;  /* 0x0000e000ff047b82 */ /* 0x001e220000000a00 */
[----:B------:R-:W-:Y:S02]  /*0d40*/  VIADD R18, R6, 0xffffff01 ;  /* 0xffffff0106127836 */ /* 0x000fe40000000000 */
[----:B------:R-:W-:-:S07]  /*0d50*/  IMAD.MOV.U32 R10, RZ, RZ, R11 ;  /* 0x000000ffff0a7224 */ /* 0x000fce00078e000b */
.L_x_34:
[----:B0-----:R-:W-:-:S06]  /*0d60*/  IMAD.WIDE R16, R10, 0x4, R4 ;  /* 0x000000040a107825 */ /* 0x001fcc00078e0204 */
[----:B------:R-:W2:Y:S01]  /*0d70*/  LDG.E.CONSTANT R17, desc[UR6][R16.64] ;  /* 0x0000000610117981 */ /* 0x000ea2000c1e9900 */
[----:B------:R-:W-:Y:S01]  /*0d80*/  MOV R2, UR11 ;  /* 0x0000000b00027c02 */ /* 0x000fe20008000f00 */
[----:B------:R-:W-:-:S03]  /*0d90*/  IMAD.IADD R10, R10, 0x1, R15 ;  /* 0x000000010a0a7824 */ /* 0x000fc600078e020f */
[----:B--2---:R-:W-:-:S04]  /*0da0*/  ISETP.GE.AND P0, PT, R17, R2, PT ;  /* 0x000000021100720c */ /* 0x004fc80003f06270 */
[----:B------:R-:W-:-:S13]  /*0db0*/  ISETP.LT.OR P0, PT, R17, RZ, P0 ;  /* 0x000000ff1100720c */ /* 0x000fda0000701670 */
[----:B------:R-:W-:-:S04]  /*0dc0*/  @!P0 IMAD R12, R18, R2, R17 ;  /* 0x00000002120c8224 */ /* 0x000fc800078e0211 */
[----:B------:R-:W-:-:S05]  /*0dd0*/  @!P0 IMAD R12, R12, 0x4, R13 ;  /* 0x000000040c0c8824 */ /* 0x000fca00078e020d */
[----:B------:R-:W0:Y:S02]  /*0de0*/  @!P0 LDS R14, [R12+0x4] ;  /* 0x000004000c0e8984 */ /* 0x000e240000000800 */
[----:B0-----:R-:W-:-:S05]  /*0df0*/  @!P0 VIADD R19, R14, 0x1 ;  /* 0x000000010e138836 */ /* 0x001fca0000000000 */
[----:B------:R1:W-:Y:S01]  /*0e00*/  @!P0 STS [R12+0x4], R19 ;  /* 0x000004130c008388 */ /* 0x0003e20000000800 */
[----:B------:R-:W-:-:S13]  /*0e10*/  ISETP.GE.AND P0, PT, R10, UR9, PT ;  /* 0x000000090a007c0c */ /* 0x000fda000bf06270 */
[----:B-1----:R-:W-:Y:S05]  /*0e20*/  @!P0 BRA `(.L_x_34) ;  /* 0xfffffffc00cc8947 */ /* 0x002fea000383ffff */
.L_x_33:
[----:B------:R-:W-:Y:S01]  /*0e30*/  ISETP.GE.AND P0, PT, R11, R2, PT ;  /* 0x000000020b00720c */ /* 0x000fe20003f06270 */
[----:B------:R-:W-:Y:S05]  /*0e40*/  WARPSYNC.ALL ;  /* 0x0000000000007948 */ /* 0x000fea0003800000 */
[----:B------:R-:W-:Y:S06]  /*0e50*/  BAR.SYNC.DEFER_BLOCKING 0x0 ;  /* 0x0000000000007b1d */ /* 0x000fec0000010000 */
[----:B------:R-:W-:Y:S04]  /*0e60*/  BSSY.RECONVERGENT B0, `(.L_x_35) ;  /* 0x00000b2000007945 */ /* 0x000fe80003800200 */
[----:B------:R-:W-:Y:S05]  /*0e70*/  @P0 BRA `(.L_x_36) ;  /* 0x0000000800c00947 */ /* 0x000fea0003800000 */
[----:B0-----:R-:W-:Y:S02]  /*0e80*/  LEA R4, R6, R13, 0x2 ;  /* 0x0000000d06047211 */ /* 0x001fe400078e10ff */
[----:B------:R-:W-:-:S03]  /*0e90*/  ISETP.GE.U32.AND P0, PT, R8, 0x101, PT ;  /* 0x000001010800780c */ /* 0x000fc60003f06070 */
[----:B------:R1:W-:Y:S10]  /*0ea0*/  STS [R4+-0x3fc], RZ ;  /* 0xfffc04ff04007388 */ /* 0x0003f40000000800 */
[----:B-1----:R-:W-:Y:S05]  /*0eb0*/  @!P0 BRA `(.L_x_36) ;  /* 0x0000000800b08947 */ /* 0x002fea0003800000 */
[----:B------:R-:W-:Y:S01]  /*0ec0*/  VIADD R4, R8, 0xfffffeff ;  /* 0xfffffeff08047836 */ /* 0x000fe20000000000 */
[----:B------:R-:W-:-:S04]  /*0ed0*/  UMOV UR4, 0x1 ;  /* 0x0000000100047882 */ /* 0x000fc80000000000 */
[----:B------:R-:W-:Y:S02]  /*0ee0*/  ISETP.GE.U32.AND P0, PT, R4, 0x3, PT ;  /* 0x000000030400780c */ /* 0x000fe40003f06070 */
[----:B------:R-:W-:-:S11]  /*0ef0*/  LOP3.LUT R4, R8, 0x3, RZ, 0xc0, !PT ;  /* 0x0000000308047812 */ /* 0x000fd600078ec0ff */
[----:B------:R-:W-:Y:S05]  /*0f00*/  @!P0 BRA `(.L_x_37) ;  /* 0x0000000800588947 */ /* 0x000fea0003800000 */
[----:B------:R-:W-:Y:S01]  /*0f10*/  IMAD R10, R6, 0x4, R3 ;  /* 0x00000004060a7824 */ /* 0x000fe200078e0203 */
[----:B------:R-:W-:Y:S01]  /*0f20*/  LOP3.LUT R5, R15, 0xfffffffc, RZ, 0xc0, !PT ;  /* 0xfffffffc0f057812 */ /* 0x000fe200078ec0ff */
[----:B------:R-:W-:Y:S02]  /*0f30*/  UMOV UR4, URZ ;  /* 0x000000ff00047c82 */ /* 0x000fe40008000000 */
[----:B------:R-:W-:Y:S01]  /*0f40*/  IMAD.IADD R12, R9, 0x1, R10 ;  /* 0x00000001090c7824 */ /* 0x000fe200078e020a */
[----:B------:R-:W-:-:S03]  /*0f50*/  IADD3 R5, PT, PT, -R5, RZ, RZ ;  /* 0x000000ff05057210 */ /* 0x000fc60007ffe1ff */
[----:B------:R-:W-:Y:S01]  /*0f60*/  VIADD R10, R12, 0xfffffc04 ;  /* 0xfffffc040c0a7836 */ /* 0x000fe20000000000 */
[----:B------:R0:W1:Y:S01]  /*0f70*/  LDS R14, [R12+-0x3fc] ;  /* 0xfffc04000c0e7984 */ /* 0x0000620000000800 */
[----:B------:R-:W-:-:S13]  /*0f80*/  ISETP.GE.AND P0, PT, R5, RZ, PT ;  /* 0x000000ff0500720c */ /* 0x000fda0003f06270 */
[----:B0-----:R-:W-:Y:S05]  /*0f90*/  @P0 BRA `(.L_x_38) ;  /* 0x0000000400dc0947 */ /* 0x001fea0003800000 */
[----:B------:R-:W-:Y:S01]  /*0fa0*/  IMAD.MOV R12, RZ, RZ, -R5 ;  /* 0x000000ffff0c7224 */ /* 0x000fe200078e0a05 */
[----:B------:R-:W-:-:S04]  /*0fb0*/  PLOP3.LUT P0, PT, PT, PT, PT, 0x80, 0x8 ;  /* 0x000000000008781c */ /* 0x000fc80003f0f070 */
[----:B------:R-:W-:-:S13]  /*0fc0*/  ISETP.GT.AND P1, PT, R12, 0xc, PT ;  /* 0x0000000c0c00780c */ /* 0x000fda0003f24270 */
[----:B------:R-:W-:Y:S05]  /*0fd0*/  @!P1 BRA `(.L_x_39) ;  /* 0x0000000400249947 */ /* 0x000fea0003800000 */
[----:B------:R-:W-:-:S13]  /*0fe0*/  PLOP3.LUT P0, PT, PT, PT, PT, 0x8, 0x80 ;  /* 0x000000000080781c */ /* 0x000fda0003f0e170 */
.L_x_40:
[--C-:B------:R-:W-:Y:S01]  /*0ff0*/  IMAD.IADD R12, R3, 0x1, R10.reuse ;  /* 0x00000001030c7824 */ /* 0x100fe200078e020a */
[----:B------:R-:W-:Y:S01]  /*1000*/  UIADD3 UR4, UPT, UPT, UR4, 0x10, URZ ;  /* 0x0000001004047890 */ /* 0x000fe2000fffe0ff */
[----:B------:R-:W-:Y:S02]  /*1010*/  IMAD R10, R2, 0x10, R10 ;  /* 0x00000010020a7824 */ /* 0x000fe400078e020a */
[----:B------:R-:W-:Y:S01]  /*1020*/  VIADD R5, R5, 0x10 ;  /* 0x0000001005057836 */ /* 0x000fe20000000000 */
[----:B0-----:R-:W1:Y:S04]  /*1030*/  LDS R17, [R12] ;  /* 0x000000000c117984 */ /* 0x001e680000000800 */
[----:B------:R-:W-:Y:S02]  /*1040*/  ISETP.GE.AND P1, PT, R5, -0xc, PT ;  /* 0xfffffff40500780c */ /* 0x000fe40003f26270 */
[----:B-1----:R-:W-:Y:S01]  /*1050*/  IADD3 R17, PT, PT, R17, R14, RZ ;  /* 0x0000000e11117210 */ /* 0x002fe20007ffe0ff */
[----:B------:R-:W-:-:S04]  /*1060*/  IMAD.IADD R14, R3, 0x1, R12 ;  /* 0x00000001030e7824 */ /* 0x000fc800078e020c */
[----:B------:R0:W-:Y:S04]  /*1070*/  STS [R12], R17 ;  /* 0x000000110c007388 */ /* 0x0001e80000000800 */
[----:B------:R-:W1:Y:S01]  /*1080*/  LDS R16, [R14] ;  /* 0x000000000e107984 */ /* 0x000e620000000800 */
[----:B0-----:R-:W-:Y:S01]  /*1090*/  IADD3 R12, PT, PT, R3, R10, RZ ;  /* 0x0000000a030c7210 */ /* 0x001fe20007ffe0ff */
[----:B------:R-:W-:Y:S02]  /*10a0*/  IMAD R10, R2, 0x10, R10 ;  /* 0x00000010020a7824 */ /* 0x000fe400078e020a */
[----:B-1----:R-:W-:Y:S02]  /*10b0*/  IMAD.IADD R19, R17, 0x1, R16 ;  /* 0x0000000111137824 */ /* 0x002fe400078e0210 */
[----:B------:R-:W-:-:S03]  /*10c0*/  IMAD.IADD R16, R3, 0x1, R14 ;  /* 0x0000000103107824 */ /* 0x000fc600078e020e */
[----:B------:R0:W-:Y:S04]  /*10d0*/  STS [R14], R19 ;  /* 0x000000130e007388 */ /* 0x0001e80000000800 */
[----:B------:R-:W1:Y:S01]  /*10e0*/  LDS R18, [R16] ;  /* 0x0000000010127984 */ /* 0x000e620000000800 */
[----:B0-----:R-:W-:Y:S01]  /*10f0*/  IMAD.IADD R14, R3, 0x1, R12 ;  /* 0x00000001030e7824 */ /* 0x001fe200078e020c */
[----:B-1----:R-:W-:Y:S01]  /*1100*/  IADD3 R21, PT, PT, R19, R18, RZ ;  /* 0x0000001213157210 */ /* 0x002fe20007ffe0ff */
[----:B------:R-:W-:-:S04]  /*1110*/  IMAD.IADD R18, R3, 0x1, R16 ;  /* 0x0000000103127824 */ /* 0x000fc800078e0210 */
[----:B------:R0:W-:Y:S04]  /*1120*/  STS [R16], R21 ;  /* 0x0000001510007388 */ /* 0x0001e80000000800 */
[----:B------:R-:W1:Y:S01]  /*1130*/  LDS R20, [R18] ;  /* 0x0000000012147984 */ /* 0x000e620000000800 */
[----:B0-----:R-:W-:Y:S01]  /*1140*/  IADD3 R16, PT, PT, R3, R14, RZ ;  /* 0x0000000e03107210 */ /* 0x001fe20007ffe0ff */
[----:B-1----:R-:W-:-:S05]  /*1150*/  IMAD.IADD R17, R21, 0x1, R20 ;  /* 0x0000000115117824 */ /* 0x002fca00078e0214 */
[----:B------:R-:W-:Y:S04]  /*1160*/  STS [R18], R17 ;  /* 0x0000001112007388 */ /* 0x000fe80000000800 */
[----:B------:R-:W0:Y:S02]  /*1170*/  LDS R20, [R12] ;  /* 0x000000000c147984 */ /* 0x000e240000000800 */
[----:B0-----:R-:W-:Y:S02]  /*1180*/  IMAD.IADD R19, R17, 0x1, R20 ;  /* 0x0000000111137824 */ /* 0x001fe400078e0214 */
[----:B------:R-:W-:-:S03]  /*1190*/  IMAD.IADD R17, R3, 0x1, R16 ;  /* 0x0000000103117824 */ /* 0x000fc600078e0210 */
[----:B------:R0:W-:Y:S04]  /*11a0*/  STS [R12], R19 ;  /* 0x000000130c007388 */ /* 0x0001e80000000800 */
[----:B------:R-:W1:Y:S01]  /*11b0*/  LDS R20, [R14] ;  /* 0x000000000e147984 */ /* 0x000e620000000800 */
[----:B0-----:R-:W-:Y:S01]  /*11c0*/  IMAD.IADD R12, R3, 0x1, R10 ;  /* 0x00000001030c7824 */ /* 0x001fe200078e020a */
[----:B------:R-:W-:Y:S01]  /*11d0*/  LEA R10, R2, R10, 0x4 ;  /* 0x0000000a020a7211 */ /* 0x000fe200078e20ff */
[----:B-1----:R-:W-:-:S05]  /*11e0*/  IMAD.IADD R21, R19, 0x1, R20 ;  /* 0x0000000113157824 */ /* 0x002fca00078e0214 */
[----:B------:R0:W-:Y:S04]  /*11f0*/  STS [R14], R21 ;  /* 0x000000150e007388 */ /* 0x0001e80000000800 */
[----:B------:R-:W1:Y:S01]  /*1200*/  LDS R20, [R16] ;  /* 0x0000000010147984 */ /* 0x000e620000000800 */
[----:B0-----:R-:W-:Y:S02]  /*1210*/  IMAD.IADD R14, R3, 0x1, R12 ;  /* 0x00000001030e7824 */ /* 0x001fe400078e020c */
[----:B-1----:R-:W-:-:S05]  /*1220*/  IMAD.IADD R23, R21, 0x1, R20 ;  /* 0x0000000115177824 */ /* 0x002fca00078e0214 */
[----:B------:R0:W-:Y:S04]  /*1230*/  STS [R16], R23 ;  /* 0x0000001710007388 */ /* 0x0001e80000000800 */
[----:B------:R-:W1:Y:S01]  /*1240*/  LDS R18, [R17] ;  /* 0x0000000011127984 */ /* 0x000e620000000800 */
[----:B0-----:R-:W-:Y:S01]  /*1250*/  IMAD.IADD R16, R3, 0x1, R14 ;  /* 0x0000000103107824 */ /* 0x001fe200078e020e */
[----:B-1----:R-:W-:-:S05]  /*1260*/  IADD3 R18, PT, PT, R23, R18, RZ ;  /* 0x0000001217127210 */ /* 0x002fca0007ffe0ff */
[----:B------:R0:W-:Y:S04]  /*1270*/  STS [R17], R18 ;  /* 0x0000001211007388 */ /* 0x0001e80000000800 */
[----:B------:R-:W1:Y:S01]  /*1280*/  LDS R19, [R12] ;  /* 0x000000000c137984 */ /* 0x000e620000000800 */
[----:B0-----:R-:W-:Y:S02]  /*1290*/  IMAD.IADD R17, R3, 0x1, R16 ;  /* 0x0000000103117824 */ /* 0x001fe400078e0210 */
[----:B-1----:R-:W-:-:S05]  /*12a0*/  IMAD.IADD R19, R18, 0x1, R19 ;  /* 0x0000000112137824 */ /* 0x002fca00078e0213 */
[----:B------:R0:W-:Y:S04]  /*12b0*/  STS [R12], R19 ;  /* 0x000000130c007388 */ /* 0x0001e80000000800 */
[----:B------:R-:W1:Y:S01]  /*12c0*/  LDS R20, [R14] ;  /* 0x000000000e147984 */ /* 0x000e620000000800 */
[--C-:B0-----:R-:W-:Y:S02]  /*12d0*/  IMAD.IADD R12, R3, 0x1, R10.reuse ;  /* 0x00000001030c7824 */ /* 0x101fe400078e020a */
[----:B------:R-:W-:Y:S01]  /*12e0*/  IMAD R10, R2, 0x10, R10 ;  /* 0x00000010020a7824 */ /* 0x000fe200078e020a */
[----:B-1----:R-:W-:-:S05]  /*12f0*/  IADD3 R21, PT, PT, R19, R20, RZ ;  /* 0x0000001413157210 */ /* 0x002fca0007ffe0ff */
[----:B------:R-:W-:Y:S04]  /*1300*/  STS [R14], R21 ;  /* 0x000000150e007388 */ /* 0x000fe80000000800 */
[----:B------:R-:W0:Y:S02]  /*1310*/  LDS R20, [R16] ;  /* 0x0000000010147984 */ /* 0x000e240000000800 */
[----:B0-----:R-:W-:Y:S01]  /*1320*/  IMAD.IADD R23, R21, 0x1, R20 ;  /* 0x0000000115177824 */ /* 0x001fe200078e0214 */
[----:B------:R-:W-:-:S04]  /*1330*/  IADD3 R20, PT, PT, R3, R12, RZ ;  /* 0x0000000c03147210 */ /* 0x000fc80007ffe0ff */
[----:B------:R0:W-:Y:S04]  /*1340*/  STS [R16], R23 ;  /* 0x0000001710007388 */ /* 0x0001e80000000800 */
[----:B------:R-:W1:Y:S01]  /*1350*/  LDS R18, [R17] ;  /* 0x0000000011127984 */ /* 0x000e620000000800 */
[----:B0-----:R-:W-:Y:S02]  /*1360*/  IMAD.IADD R16, R3, 0x1, R20 ;  /* 0x0000000103107824 */ /* 0x001fe400078e0214 */
[----:B-1----:R-:W-:-:S05]  /*1370*/  IMAD.IADD R18, R23, 0x1, R18 ;  /* 0x0000000117127824 */ /* 0x002fca00078e0212 */
[----:B------:R0:W-:Y:S04]  /*1380*/  STS [R17], R18 ;  /* 0x0000001211007388 */ /* 0x0001e80000000800 */
[----:B------:R-:W1:Y:S01]  /*1390*/  LDS R19, [R12] ;  /* 0x000000000c137984 */ /* 0x000e620000000800 */
[----:B0-----:R-:W-:Y:S01]  /*13a0*/  IADD3 R17, PT, PT, R3, R16, RZ ;  /* 0x0000001003117210 */ /* 0x001fe20007ffe0ff */
[----:B-1----:R-:W-:-:S05]  /*13b0*/  IMAD.IADD R19, R18, 0x1, R19 ;  /* 0x0000000112137824 */ /* 0x002fca00078e0213 */
[----:B------:R-:W-:Y:S04]  /*13c0*/  STS [R12], R19 ;  /* 0x000000130c007388 */ /* 0x000fe80000000800 */
[----:B------:R-:W0:Y:S02]  /*13d0*/  LDS R14, [R20] ;  /* 0x00000000140e7984 */ /* 0x000e240000000800 */
[----:B0-----:R-:W-:-:S05]  /*13e0*/  IMAD.IADD R21, R19, 0x1, R14 ;  /* 0x0000000113157824 */ /* 0x001fca00078e020e */
[----:B------:R-:W-:Y:S04]  /*13f0*/  STS [R20], R21 ;  /* 0x0000001514007388 */ /* 0x000fe80000000800 */
[----:B------:R-:W0:Y:S02]  /*1400*/  LDS R14, [R16] ;  /* 0x00000000100e7984 */ /* 0x000e240000000800 */
[----:B0-----:R-:W-:-:S05]  /*1410*/  IMAD.IADD R23, R21, 0x1, R14 ;  /* 0x0000000115177824 */ /* 0x001fca00078e020e */
[----:B------:R-:W-:Y:S04]  /*1420*/  STS [R16], R23 ;  /* 0x0000001710007388 */ /* 0x000fe80000000800 */
[----:B------:R-:W0:Y:S02]  /*1430*/  LDS R14, [R17] ;  /* 0x00000000110e7984 */ /* 0x000e240000000800 */
[----:B0-----:R-:W-:-:S05]  /*1440*/  IMAD.IADD R14, R23, 0x1, R14 ;  /* 0x00000001170e7824 */ /* 0x001fca00078e020e */
[----:B------:R0:W-:Y:S01]  /*1450*/  STS [R17], R14 ;  /* 0x0000000e11007388 */ /* 0x0001e20000000800 */
[----:B------:R-:W-:Y:S05]  /*1460*/  @!P1 BRA `(.L_x_40) ;  /* 0xfffffff800e09947 */ /* 0x000fea000383ffff */
.L_x_39:
[----:B------:R-:W-:-:S04]  /*1470*/  IADD3 R12, PT, PT, -R5, RZ, RZ ;  /* 0x000000ff050c7210 */ /* 0x000fc80007ffe1ff */
[----:B------:R-:W-:-:S13]  /*1480*/  ISETP.GT.AND P1, PT, R12, 0x4, PT ;  /* 0x000000040c00780c */ /* 0x000fda0003f24270 */
[----:B------:R-:W-:Y:S05]  /*1490*/  @!P1 BRA `(.L_x_41) ;  /* 0x0000000000949947 */ /* 0x000fea0003800000 */
[----:B------:R-:W-:Y:S01]  /*14a0*/  IMAD.IADD R12, R3, 0x1, R10 ;  /* 0x00000001030c7824 */ /* 0x000fe200078e020a */
[----:B------:R-:W-:Y:S01]  /*14b0*/  LEA R10, R2, R10, 0x4 ;  /* 0x0000000a020a7211 */ /* 0x000fe200078e20ff */
[----:B------:R-:W-:Y:S01]  /*14c0*/  VIADD R5, R5, 0x8 ;  /* 0x0000000805057836 */ /* 0x000fe20000000000 */
[----:B------:R-:W-:Y:S01]  /*14d0*/  PLOP3.LUT P0, PT, PT, PT, PT, 0x8, 0x80 ;  /* 0x000000000080781c */ /* 0x000fe20003f0e170 */
[----:B------:R-:W-:Y:S01]  /*14e0*/  UIADD3 UR4, UPT, UPT, UR4, 0x8, URZ ;  /* 0x0000000804047890 */ /* 0x000fe2000fffe0ff */
[----:B0-----:R-:W1:Y:S02]  /*14f0*/  LDS R17, [R12] ;  /* 0x000000000c117984 */ /* 0x001e640000000800 */
[----:B-1----:R-:W-:Y:S02]  /*1500*/  IMAD.IADD R17, R14, 0x1, R17 ;  /* 0x000000010e117824 */ /* 0x002fe400078e0211 */
[----:B------:R-:W-:-:S03]  /*1510*/  IMAD.IADD R14, R3, 0x1, R12 ;  /* 0x00000001030e7824 */ /* 0x000fc600078e020c */
[----:B------:R0:W-:Y:S04]  /*1520*/  STS [R12], R17 ;  /* 0x000000110c007388 */ /* 0x0001e80000000800 */
[----:B------:R-:W1:Y:S01]  /*1530*/  LDS R16, [R14] ;  /* 0x000000000e107984 */ /* 0x000e620000000800 */
[--C-:B0-----:R-:W-:Y:S02]  /*1540*/  IMAD.IADD R12, R3, 0x1, R10.reuse ;  /* 0x00000001030c7824 */ /* 0x101fe400078e020a */
[----:B------:R-:W-:Y:S01]  /*1550*/  IMAD R10, R2, 0x10, R10 ;  /* 0x00000010020a7824 */ /* 0x000fe200078e020a */
[----:B-1----:R-:W-:Y:S01]  /*1560*/  IADD3 R19, PT, PT, R17, R16, RZ ;  /* 0x0000001011137210 */ /* 0x002fe20007ffe0ff */
[----:B------:R-:W-:-:S04]  /*1570*/  IMAD.IADD R16, R3, 0x1, R14 ;  /* 0x0000000103107824 */ /* 0x000fc800078e020e */
[----:B------:R-:W-:Y:S04]  /*1580*/  STS [R14], R19 ;  /* 0x000000130e007388 */ /* 0x000fe80000000800 */
[----:B------:R-:W0:Y:S02]  /*1590*/  LDS R18, [R16] ;  /* 0x0000000010127984 */ /* 0x000e240000000800 */
[----:B0-----:R-:W-:Y:S02]  /*15a0*/  IMAD.IADD R21, R19, 0x1, R18 ;  /* 0x0000000113157824 */ /* 0x001fe400078e0212 */
[----:B------:R-:W-:-:S03]  /*15b0*/  IMAD.IADD R18, R3, 0x1, R16 ;  /* 0x0000000103127824 */ /* 0x000fc600078e0210 */
[----:B------:R-:W-:Y:S04]  /*15c0*/  STS [R16], R21 ;  /* 0x0000001510007388 */ /* 0x000fe80000000800 */
[----:B------:R-:W0:Y:S02]  /*15d0*/  LDS R20, [R18] ;  /* 0x0000000012147984 */ /* 0x000e240000000800 */
[----:B0-----:R-:W-:-:S05]  /*15e0*/  IMAD.IADD R17, R21, 0x1, R20 ;  /* 0x0000000115117824 */ /* 0x001fca00078e0214 */
[----:B------:R-:W-:Y:S04]  /*15f0*/  STS [R18], R17 ;  /* 0x0000001112007388 */ /* 0x000fe80000000800 */
[----:B------:R-:W0:Y:S02]  /*1600*/  LDS R20, [R12] ;  /* 0x000000000c147984 */ /* 0x000e240000000800 */
[----:B0-----:R-:W-:Y:S01]  /*1610*/  IMAD.IADD R19, R17, 0x1, R20 ;  /* 0x0000000111137824 */ /* 0x001fe200078e0214 */
[----:B------:R-:W-:-:S04]  /*1620*/  IADD3 R20, PT, PT, R3, R12, RZ ;  /* 0x0000000c03147210 */ /* 0x000fc80007ffe0ff */
[----:B------:R-:W-:Y:S01]  /*1630*/  STS [R12], R19 ;  /* 0x000000130c007388 */ /* 0x000fe20000000800 */
[----:B------:R-:W-:-:S03]  /*1640*/  IMAD.IADD R16, R3, 0x1, R20 ;  /* 0x0000000103107824 */ /* 0x000fc600078e0214 */
[----:B------:R-:W0:Y:S02]  /*1650*/  LDS R14, [R20] ;  /* 0x00000000140e7984 */ /* 0x000e240000000800 */
[----:B------:R-:W-:Y:S01]  /*1660*/  IADD3 R17, PT, PT, R3, R16, RZ ;  /* 0x0000001003117210 */ /* 0x000fe20007ffe0ff */
[----:B0-----:R-:W-:-:S05]  /*1670*/  IMAD.IADD R21, R19, 0x1, R14 ;  /* 0x0000000113157824 */ /* 0x001fca00078e020e */
[----:B------:R-:W-:Y:S04]  /*1680*/  STS [R20], R21 ;  /* 0x0000001514007388 */ /* 0x000fe80000000800 */
[----:B------:R-:W0:Y:S02]  /*1690*/  LDS R14, [R16] ;  /* 0x00000000100e7984 */ /* 0x000e240000000800 */
[----:B0-----:R-:W-:-:S05]  /*16a0*/  IMAD.IADD R23, R21, 0x1, R14 ;  /* 0x0000000115177824 */ /* 0x001fca00078e020e */
[----:B------:R-:W-:Y:S04]  /*16b0*/  STS [R16], R23 ;  /* 0x0000001710007388 */ /* 0x000fe80000000800 */
[----:B------:R-:W0:Y:S02]  /*16c0*/  LDS R14, [R17] ;  /* 0x00000000110e7984 */ /* 0x000e240000000800 */
[----:B0-----:R-:W-:-:S05]  /*16d0*/  IMAD.IADD R14, R23, 0x1, R14 ;  /* 0x00000001170e7824 */ /* 0x001fca00078e020e */
[----:B------:R2:W-:Y:S02]  /*16e0*/  STS [R17], R14 ;  /* 0x0000000e11007388 */ /* 0x0005e40000000800 */
.L_x_41:
[----:B------:R-:W-:-:S13]  /*16f0*/  ISETP.NE.OR P0, PT, R5, RZ, P0 ;  /* 0x000000ff0500720c */ /* 0x000fda0000705670 */
[----:B------:R-:W-:Y:S05]  /*1700*/  @!P0 BRA `(.L_x_42) ;  /* 0x0000000000548947 */ /* 0x000fea0003800000 */
.L_x_38:
[----:B------:R-:W-:Y:S01]  /*1710*/  IADD3 R16, PT, PT, R3, R10, RZ ;  /* 0x0000000a03107210 */ /* 0x000fe20007ffe0ff */
[----:B------:R-:W-:Y:S01]  /*1720*/  UIADD3 UR4, UPT, UPT, UR4, 0x4, URZ ;  /* 0x0000000404047890 */ /* 0x000fe2000fffe0ff */
[----:B------:R-:W-:Y:S01]  /*1730*/  IADD3 R5, PT, PT, R5, 0x4, RZ ;  /* 0x0000000405057810 */ /* 0x000fe20007ffe0ff */
[----:B------:R-:W-:Y:S02]  /*1740*/  IMAD R10, R2, 0x10, R10 ;  /* 0x00000010020a7824 */ /* 0x000fe400078e020a */
[----:B0-2---:R-:W1:Y:S01]  /*1750*/  LDS R17, [R16] ;  /* 0x0000000010117984 */ /* 0x005e620000000800 */
[----:B------:R-:W-:Y:S01]  /*1760*/  IMAD.IADD R18, R3, 0x1, R16 ;  /* 0x0000000103127824 */ /* 0x000fe200078e0210 */
[----:B------:R-:W-:-:S04]  /*1770*/  ISETP.NE.AND P0, PT, R5, RZ, PT ;  /* 0x000000ff0500720c */ /* 0x000fc80003f05270 */
[----:B------:R-:W-:-:S05]  /*1780*/  IADD3 R20, PT, PT, R3, R18, RZ ;  /* 0x0000001203147210 */ /* 0x000fca0007ffe0ff */
[----:B---3--:R-:W-:Y:S02]  /*1790*/  IMAD.IADD R21, R3, 0x1, R20 ;  /* 0x0000000103157824 */ /* 0x008fe400078e0214 */
        /* <DEDUP_REMOVED lines=11> */
[----:B------:R-:W-:Y:S05]  /*1850*/  @P0 BRA `(.L_x_38) ;  /* 0xfffffffc00ac0947 */ /* 0x000fea000383ffff */
.L_x_42:
[----:B------:R-:W-:-:S12]  /*1860*/  UIADD3 UR4, UPT, UPT, UR4, 0x1, URZ ;  /* 0x0000000104047890 */ /* 0x000fd8000fffe0ff */
.L_x_37:
[----:B------:R-:W-:-:S13]  /*1870*/  ISETP.NE.AND P0, PT, R4, RZ, PT ;  /* 0x000000ff0400720c */ /* 0x000fda0003f05270 */
[----:B------:R-:W-:Y:S05]  /*1880*/  @!P0 BRA `(.L_x_36) ;  /* 0x00000000003c8947 */ /* 0x000fea0003800000 */
[----:B------:R-:W-:Y:S01]  /*1890*/  IMAD R5, R6, 0x4, R9 ;  /* 0x0000000406057824 */ /* 0x000fe200078e0209 */
[----:B------:R-:W-:Y:S01]  /*18a0*/  ULEA UR5, UR4, 0x4, 0x2 ;  /* 0x0000000404057891 */ /* 0x000fe2000f8e10ff */
[----:B------:R-:W-:Y:S02]  /*18b0*/  IMAD.MOV R4, RZ, RZ, -R4 ;  /* 0x000000ffff047224 */ /* 0x000fe400078e0a04 */
[----:B0123--:R-:W-:Y:S01]  /*18c0*/  IMAD R14, R2, UR4, RZ ;  /* 0x00000004020e7c24 */ /* 0x00ffe2000f8e02ff */
[----:B------:R-:W-:-:S08]  /*18d0*/  IADD3 R5, PT, PT, R5, -0x3fc, RZ ;  /* 0xfffffc0405057810 */ /* 0x000fd00007ffe0ff */
.L_x_43:
[--C-:B------:R-:W-:Y:S02]  /*18e0*/  IMAD R10, R14, 0x4, R5.reuse ;  /* 0x000000040e0a7824 */ /* 0x100fe400078e0205 */
[----:B----4-:R-:W-:Y:S01]  /*18f0*/  IMAD R12, R2, UR5, R5 ;  /* 0x00000005020c7c24 */ /* 0x010fe2000f8e0205 */
[----:B------:R-:W-:Y:S01]  /*1900*/  IADD3 R5, PT, PT, R3, R5, RZ ;  /* 0x0000000503057210 */ /* 0x000fe20007ffe0ff */
[----:B------:R-:W-:Y:S02]  /*1910*/  VIADD R4, R4, 0x1 ;  /* 0x0000000104047836 */ /* 0x000fe40000000000 */
[----:B------:R-:W-:Y:S03]  /*1920*/  LDS R10, [R10] ;  /* 0x000000000a0a7984 */ /* 0x000fe60000000800 */
[----:B------:R-:W-:Y:S01]  /*1930*/  ISETP.NE.AND P0, PT, R4, RZ, PT ;  /* 0x000000ff0400720c */ /* 0x000fe20003f05270 */
[----:B------:R-:W0:Y:S02]  /*1940*/  LDS R17, [R12] ;  /* 0x000000000c117984 */ /* 0x000e240000000800 */
[----:B0-----:R-:W-:-:S05]  /*1950*/  IMAD.IADD R17, R10, 0x1, R17 ;  /* 0x000000010a117824 */ /* 0x001fca00078e0211 */
[----:B------:R4:W-:Y:S05]  /*1960*/  STS [R12], R17 ;  /* 0x000000110c007388 */ /* 0x0009ea0000000800 */
[----:B------:R-:W-:Y:S05]  /*1970*/  @P0 BRA `(.L_x_43) ;  /* 0xfffffffc00d80947 */ /* 0x000fea000383ffff */
.L_x_36:
[----:B------:R-:W-:Y:S05]  /*1980*/  BSYNC.RECONVERGENT B0 ;  /* 0x0000000000007941 */ /* 0x000fea0003800200 */
.L_x_35:
[----:B------:R-:W-:Y:S01]  /*1990*/  BAR.SYNC.DEFER_BLOCKING 0x0 ;  /* 0x0000000000007b1d */ /* 0x000fe20000010000 */
[----:B------:R-:W-:-:S05]  /*19a0*/  ISETP.NE.AND P0, PT, R11, RZ, PT ;  /* 0x000000ff0b00720c */ /* 0x000fca0003f05270 */
[----:B------:R-:W-:Y:S08]  /*19b0*/  BSSY.RECONVERGENT B1, `(.L_x_44) ;  /* 0x0000160000017945 */ /* 0x000ff00003800200 */
[----:B------:R-:W-:Y:S05]  /*19c0*/  @P0 BRA `(.L_x_45) ;  /* 0x0000001400780947 */ /* 0x000fea0003800000 */
[----:B------:R-:W5:Y:S01]  /*19d0*/  S2UR UR5, SR_CgaCtaId ;  /* 0x00000000000579c3 */ /* 0x000f620000008800 */
[----:B------:R-:W-:Y:S01]  /*19e0*/  UMOV UR4, 0x400 ;  /* 0x0000040000047882 */ /* 0x000fe20000000000 */
[----:B------:R-:W-:Y:S01]  /*19f0*/  ISETP.GE.AND P0, PT, R2, 0x1, PT ;  /* 0x000000010200780c */ /* 0x000fe20003f06270 */
[----:B------:R-:W-:Y:S01]  /*1a00*/  BSSY.RECONVERGENT B0, `(.L_x_46) ;  /* 0x0000157000007945 */ /* 0x000fe20003800200 */
[----:B-----5:R-:W-:-:S06]  /*1a10*/  ULEA UR4, UR5, UR4, 0x18 ;  /* 0x0000000405047291 */ /* 0x020fcc000f8ec0ff */
[----:B------:R-:W-:-:S05]  /*1a20*/  IMAD.U32 R9, RZ, RZ, UR4 ;  /* 0x00000004ff097e24 */ /* 0x000fca000f8e00ff */
[----:B------:R0:W-:Y:S01]  /*1a30*/  STS [R9], RZ ;  /* 0x000000ff09007388 */ /* 0x0001e20000000800 */
[----:B------:R-:W-:Y:S05]  /*1a40*/  @!P0 BRA `(.L_x_47) ;  /* 0x0000001400488947 */ /* 0x000fea0003800000 */
[C---:B------:R-:W-:Y:S01]  /*1a50*/  ISETP.GE.U32.AND P0, PT, R2.reuse, 0x8, PT ;  /* 0x000000080200780c */ /* 0x040fe20003f06070 */
[----:B------:R-:W-:Y:S01]  /*1a60*/  BSSY.RECONVERGENT B2, `(.L_x_48) ;  /* 0x00000a4000027945 */ /* 0x000fe20003800200 */
[----:B------:R-:W-:Y:S01]  /*1a70*/  LOP3.LUT R22, R2, 0x7, RZ, 0xc0, !PT ;  /* 0x0000000702167812 */ /* 0x000fe200078ec0ff */
[----:B0-----:R-:W-:Y:S02]  /*1a80*/  IMAD.MOV.U32 R10, RZ, RZ, 0x1 ;  /* 0x00000001ff0a7424 */ /* 0x001fe400078e00ff */
[----:B------:R-:W-:-:S08]  /*1a90*/  IMAD.MOV.U32 R4, RZ, RZ, RZ ;  /* 0x000000ffff047224 */ /* 0x000fd000078e00ff */
[----:B------:R-:W-:Y:S05]  /*1aa0*/  @!P0 BRA `(.L_x_49) ;  /* 0x00000008007c8947 */ /* 0x000fea0003800000 */
[----:B------:R-:W0:Y:S01]  /*1ab0*/  LDC R3, c[0x0][0x3a4] ;  /* 0x0000e900ff037b82 */ /* 0x000e220000000800 */
[----:B------:R-:W-:Y:S01]  /*1ac0*/  LOP3.LUT R2, R2, 0x7ffffff8, RZ, 0xc0, !PT ;  /* 0x7ffffff802027812 */ /* 0x000fe200078ec0ff */
[----:B------:R-:W-:Y:S02]  /*1ad0*/  IMAD.MOV.U32 R18, RZ, RZ, RZ ;  /* 0x000000ffff127224 */ /* 0x000fe400078e00ff */
[----:B------:R-:W-:Y:S01]  /*1ae0*/  HFMA2 R10, -RZ, RZ, 0, 0 ;  /* 0x00000000ff0a7431 */ /* 0x000fe200000001ff */
[----:B------:R-:W-:Y:S01]  /*1af0*/  BSSY.RECONVERGENT B3, `(.L_x_50) ;  /* 0x0000099000037945 */ /* 0x000fe20003800200 */
[----:B--2-4-:R-:W-:Y:S02]  /*1b00*/  LEA R17, R8, 0xfffffc04, 0x2 ;  /* 0xfffffc0408117811 */ /* 0x014fe400078e10ff */
[----:B0-----:R-:W-:-:S04]  /*1b10*/  IABS R5, R3 ;  /* 0x0000000300057213 */ /* 0x001fc80000000000 */
[----:B------:R-:W0:Y:S08]  /*1b20*/  I2F.RP R3, R5 ;  /* 0x0000000500037306 */ /* 0x000e300000209400 */
[----:B0-----:R-:W0:Y:S02]  /*1b30*/  MUFU.RCP R3, R3 ;  /* 0x0000000300037308 */ /* 0x001e240000001000 */
[----:B0-----:R-:W-:-:S06]  /*1b40*/  IADD3 R12, PT, PT, R3, 0xffffffe, RZ ;  /* 0x0ffffffe030c7810 */ /* 0x001fcc0007ffe0ff */
[----:B------:R0:W2:Y:S02]  /*1b50*/  F2I.FTZ.U32.TRUNC.NTZ R19, R12 ;  /* 0x0000000c00137305 */ /* 0x0000a4000021f000 */
[----:B0-----:R-:W-:Y:S02]  /*1b60*/  IMAD.MOV R12, RZ, RZ, -R2 ;  /* 0x000000ffff0c7224 */ /* 0x001fe400078e0a02 */
[----:B--2---:R-:W-:-:S04]  /*1b70*/  IMAD.MOV R4, RZ, RZ, -R19 ;  /* 0x000000ffff047224 */ /* 0x004fc800078e0a13 */
[----:B---3--:R-:W-:Y:S02]  /*1b80*/  IMAD R21, R4, R5, RZ ;  /* 0x0000000504157224 */ /* 0x008fe400078e02ff */
[----:B------:R-:W-:Y:S02]  /*1b90*/  IMAD.MOV.U32 R4, RZ, RZ, RZ ;  /* 0x000000ffff047224 */ /* 0x000fe400078e00ff */
[----:B------:R-:W-:-:S04]  /*1ba0*/  IMAD.HI.U32 R18, R19, R21, R18 ;  /* 0x0000001513127227 */ /* 0x000fc800078e0012 */
[----:B------:R-:W-:-:S07]  /*1bb0*/  VIADD R19, R9, 0x10 ;  /* 0x0000001009137836 */ /* 0x000fce0000000000 */
.L_x_51:
[----:B------:R-:W1:Y:S01]  /*1bc0*/  LDC.64 R2, c[0x0][0x3a0] ;  /* 0x0000e800ff027b82 */ /* 0x000e620000000a00 */
[----:B------:R-:W-:Y:S01]  /*1bd0*/  IADD3 R12, PT, PT, R12, 0x8, RZ ;  /* 0x000000080c0c7810 */ /* 0x000fe20007ffe0ff */
[----:B------:R-:W-:Y:S02]  /*1be0*/  VIADD R10, R10, 0x8 ;  /* 0x000000080a0a7836 */ /* 0x000fe40000000000 */
[----:B-1----:R-:W-:Y:S01]  /*1bf0*/  IMAD R14, R17, R2, R19 ;  /* 0x00000002110e7224 */ /* 0x002fe200078e0213 */
[----:B------:R-:W-:-:S04]  /*1c00*/  IABS R16, R3 ;  /* 0x0000000300107213 */ /* 0x000fc80000000000 */
[----:B------:R-:W0:Y:S02]  /*1c10*/  LDS R21, [R14+-0xc] ;  /* 0xfffff4000e157984 */ /* 0x000e240000000800 */
[----:B0-----:R-:W-:-:S05]  /*1c20*/  IMAD.IADD R21, R0, 0x1, R21 ;  /* 0x0000000100157824 */ /* 0x001fca00078e0215 */
[----:B------:R-:W-:Y:S02]  /*1c30*/  IABS R23, R21 ;  /* 0x0000001500177213 */ /* 0x000fe40000000000 */
[----:B------:R-:W-:-:S03]  /*1c40*/  ISETP.GE.AND P1, PT, R21, RZ, PT ;  /* 0x000000ff1500720c */ /* 0x000fc60003f26270 */
[----:B------:R-:W-:-:S05]  /*1c50*/  IMAD.HI.U32 R18, R18, R23, RZ ;  /* 0x0000001712127227 */ /* 0x000fca00078e00ff */
[----:B------:R-:W-:-:S05]  /*1c60*/  IADD3 R18, PT, PT, -R18, RZ, RZ ;  /* 0x000000ff12127210 */ /* 0x000fca0007ffe1ff */
[----:B------:R-:W-:Y:S02]  /*1c70*/  IMAD R18, R16, R18, R23 ;  /* 0x0000001210127224 */ /* 0x000fe400078e0217 */
[----:B------:R-:W0:Y:S03]  /*1c80*/  I2F.RP R23, R16 ;  /* 0x0000001000177306 */ /* 0x000e260000209400 */
[----:B------:R-:W-:-:S05]  /*1c90*/  ISETP.GT.U32.AND P0, PT, R5, R18, PT ;  /* 0x000000120500720c */ /* 0x000fca0003f04070 */
[----:B0-----:R-:W0:Y:S08]  /*1ca0*/  MUFU.RCP R23, R23 ;  /* 0x0000001700177308 */ /* 0x001e300000001000 */
[----:B------:R-:W-:-:S05]  /*1cb0*/  @!P0 IMAD.IADD R18, R18, 0x1, -R16 ;  /* 0x0000000112128824 */ /* 0x000fca00078e0a10 */
[----:B------:R-:W-:Y:S02]  /*1cc0*/  ISETP.GT.U32.AND P0, PT, R5, R18, PT ;  /* 0x000000120500720c */ /* 0x000fe40003f04070 */
[----:B0-----:R-:W-:-:S11]  /*1cd0*/  IADD3 R24, PT, PT, R23, 0xffffffe, RZ ;  /* 0x0ffffffe17187810 */ /* 0x001fd60007ffe0ff */
[----:B------:R-:W-:Y:S01]  /*1ce0*/  @!P0 IMAD.IADD R18, R18, 0x1, -R16 ;  /* 0x0000000112128824 */ /* 0x000fe200078e0a10 */
[----:B------:R-:W-:Y:S01]  /*1cf0*/  ISETP.NE.AND P0, PT, R3, RZ, PT ;  /* 0x000000ff0300720c */ /* 0x000fe20003f05270 */
[----:B------:R-:W0:Y:S01]  /*1d00*/  F2I.FTZ.U32.TRUNC.NTZ R5, R24 ;  /* 0x0000001800057305 */ /* 0x000e22000021f000 */
[----:B------:R-:W-:Y:S01]  /*1d10*/  LOP3.LUT R3, RZ, R3, RZ, 0x33, !PT ;  /* 0x00000003ff037212 */ /* 0x000fe200078e33ff */
[----:B------:R-:W-:-:S05]  /*1d20*/  @!P1 IMAD.MOV R18, RZ, RZ, -R18 ;  /* 0x000000ffff129224 */ /* 0x000fca00078e0a12 */
[----:B------:R-:W-:-:S04]  /*1d30*/  SEL R20, R3, R18, !P0 ;  /* 0x0000001203147207 */ /* 0x000fc80004000000 */
[----:B------:R-:W-:Y:S01]  /*1d40*/  IADD3 R20, PT, PT, R21, R4, -R20 ;  /* 0x0000000415147210 */ /* 0x000fe20007ffe814 */
[----:B------:R-:W-:Y:S02]  /*1d50*/  IMAD.MOV.U32 R4, RZ, RZ, RZ ;  /* 0x000000ffff047224 */ /* 0x000fe400078e00ff */
[--C-:B0-----:R-:W-:Y:S02]  /*1d60*/  IMAD.MOV R25, RZ, RZ, -R5.reuse ;  /* 0x000000ffff197224 */ /* 0x101fe400078e0a05 */
[----:B------:R-:W-:Y:S02]  /*1d70*/  STS [R19+-0xc], R20 ;  /* 0xfffff41413007388 */ /* 0x000fe40000000800 */
[----:B------:R-:W-:Y:S02]  /*1d80*/  IMAD R25, R25, R16, RZ ;  /* 0x0000001019197224 */ /* 0x000fe400078e02ff */
[----:B------:R-:W0:Y:S02]  /*1d90*/  LDS R21, [R14+-0x8] ;  /* 0xfffff8000e157984 */ /* 0x000e240000000800 */
[----:B------:R-:W-:-:S04]  /*1da0*/  IMAD.HI.U32 R18, R5, R25, R4 ;  /* 0x0000001905127227 */ /* 0x000fc800078e0004 */
[----:B0-----:R-:W-:-:S05]  /*1db0*/  IMAD.IADD R21, R0, 0x1, R21 ;  /* 0x0000000100157824 */ /* 0x001fca00078e0215 */
[----:B------:R-:W-:Y:S02]  /*1dc0*/  IABS R26, R21 ;  /* 0x00000015001a7213 */ /* 0x000fe40000000000 */
[----:B------:R-:W-:Y:S02]  /*1dd0*/  ISETP.GE.AND P2, PT, R21, RZ, PT ;  /* 0x000000ff1500720c */ /* 0x000fe40003f46270 */
[----:B------:R-:W-:-:S05]  /*1de0*/  MOV R5, R26 ;  /* 0x0000001a00057202 */ /* 0x000fca0000000f00 */
[----:B------:R-:W-:-:S04]  /*1df0*/  IMAD.HI.U32 R4, R18, R5, RZ ;  /* 0x0000000512047227 */ /* 0x000fc800078e00ff */
[----:B------:R-:W-:-:S04]  /*1e00*/  IMAD.MOV R4, RZ, RZ, -R4 ;  /* 0x000000ffff047224 */ /* 0x000fc800078e0a04 */
[----:B------:R-:W-:Y:S02]  /*1e10*/  IMAD R4, R16, R4, R5 ;  /* 0x0000000410047224 */ /* 0x000fe400078e0205 */
[----:B------:R-:W-:-:S05]  /*1e20*/  IMAD.MOV.U32 R5, RZ, RZ, R16 ;  /* 0x000000ffff057224 */ /* 0x000fca00078e0010 */
[----:B------:R-:W-:-:S13]  /*1e30*/  ISETP.GT.U32.AND P1, PT, R5, R4, PT ;  /* 0x000000040500720c */ /* 0x000fda0003f24070 */
[----:B------:R-:W-:-:S05]  /*1e40*/  @!P1 IMAD.IADD R4, R4, 0x1, -R16 ;  /* 0x0000000104049824 */ /* 0x000fca00078e0a10 */
[----:B------:R-:W-:-:S13]  /*1e50*/  ISETP.GT.U32.AND P1, PT, R5, R4, PT ;  /* 0x000000040500720c */ /* 0x000fda0003f24070 */
[----:B------:R-:W-:-:S05]  /*1e60*/  @!P1 IADD3 R4, PT, PT, R4, -R16, RZ ;  /* 0x8000001004049210 */ /* 0x000fca0007ffe0ff */
[----:B------:R-:W-:-:S05]  /*1e70*/  @!P2 IMAD.MOV R4, RZ, RZ, -R4 ;  /* 0x000000ffff04a224 */ /* 0x000fca00078e0a04 */
[----:B------:R-:W-:-:S04]  /*1e80*/  SEL R4, R3, R4, !P0 ;  /* 0x0000000403047207 */ /* 0x000fc80004000000 */
[----:B------:R-:W-:-:S05]  /*1e90*/  IADD3 R20, PT, PT, R21, R20, -R4 ;  /* 0x0000001415147210 */ /* 0x000fca0007ffe804 */
[----:B------:R-:W-:Y:S04]  /*1ea0*/  STS [R19+-0x8], R20 ;  /* 0xfffff81413007388 */ /* 0x000fe80000000800 */
[----:B------:R-:W0:Y:S02]  /*1eb0*/  LDS R21, [R14+-0x4] ;  /* 0xfffffc000e157984 */ /* 0x000e240000000800 */
[----:B0-----:R-:W-:-:S05]  /*1ec0*/  IMAD.IADD R23, R0, 0x1, R21 ;  /* 0x0000000100177824 */ /* 0x001fca00078e0215 */
[----:B------:R-:W-:Y:S02]  /*1ed0*/  IABS R21, R23 ;  /* 0x0000001700157213 */ /* 0x000fe40000000000 */
[----:B------:R-:W-:-:S03]  /*1ee0*/  ISETP.GE.AND P2, PT, R23, RZ, PT ;  /* 0x000000ff1700720c */ /* 0x000fc60003f46270 */
[----:B------:R-:W-:-:S04]  /*1ef0*/  IMAD.HI.U32 R4, R18, R21, RZ ;  /* 0x0000001512047227 */ /* 0x000fc800078e00ff */
[----:B------:R-:W-:-:S04]  /*1f00*/  IMAD.MOV R4, RZ, RZ, -R4 ;  /* 0x000000ffff047224 */ /* 0x000fc800078e0a04 */
[----:B------:R-:W-:-:S05]  /*1f10*/  IMAD R4, R16, R4, R21 ;  /* 0x0000000410047224 */ /* 0x000fca00078e0215 */
[----:B------:R-:W-:-:S13]  /*1f20*/  ISETP.GT.U32.AND P1, PT, R5, R4, PT ;  /* 0x000000040500720c */ /* 0x000fda0003f24070 */
[----:B------:R-:W-:-:S04]  /*1f30*/  @!P1 IADD3 R4, PT, PT, R4, -R16, RZ ;  /* 0x8000001004049210 */ /* 0x000fc80007ffe0ff */
[----:B------:R-:W-:-:S13]  /*1f40*/  ISETP.GT.U32.AND P1, PT, R5, R4, PT ;  /* 0x000000040500720c */ /* 0x000fda0003f24070 */
[----:B------:R-:W-:-:S04]  /*1f50*/  @!P1 IMAD.IADD R4, R4, 0x1, -R16 ;  /* 0x0000000104049824 */ /* 0x000fc800078e0a10 */
[----:B------:R-:W-:-:S05]  /*1f60*/  @!P2 IMAD.MOV R4, RZ, RZ, -R4 ;  /* 0x000000ffff04a224 */ /* 0x000fca00078e0a04 */
[----:B------:R-:W-:-:S04]  /*1f70*/  SEL R4, R3, R4, !P0 ;  /* 0x0000000403047207 */ /* 0x000fc80004000000 */
[----:B------:R-:W-:-:S05]  /*1f80*/  IADD3 R20, PT, PT, R23, R20, -R4 ;  /* 0x0000001417147210 */ /* 0x000fca0007ffe804 */
[----:B------:R-:W-:Y:S04]  /*1f90*/  STS [R19+-0x4], R20 ;  /* 0xfffffc1413007388 */ /* 0x000fe80000000800 */
[----:B------:R-:W0:Y:S02]  /*1fa0*/  LDS R21, [R14] ;  /* 0x000000000e157984 */ /* 0x000e240000000800 */
[----:B0-----:R-:W-:-:S05]  /*1fb0*/  IMAD.IADD R23, R0, 0x1, R21 ;  /* 0x0000000100177824 */ /* 0x001fca00078e0215 */
[----:B------:R-:W-:Y:S02]  /*1fc0*/  IABS R21, R23 ;  /* 0x0000001700157213 */ /* 0x000fe40000000000 */
[----:B------:R-:W-:-:S03]  /*1fd0*/  ISETP.GE.AND P2, PT, R23, RZ, PT ;  /* 0x000000ff1700720c */ /* 0x000fc60003f46270 */
[----:B------:R-:W-:-:S05]  /*1fe0*/  IMAD.HI.U32 R4, R18, R21, RZ ;  /* 0x0000001512047227 */ /* 0x000fca00078e00ff */
[----:B------:R-:W-:-:S05]  /*1ff0*/  IADD3 R4, PT, PT, -R4, RZ, RZ ;  /* 0x000000ff04047210 */ /* 0x000fca0007ffe1ff */
[----:B------:R-:W-:-:S05]  /*2000*/  IMAD R4, R16, R4, R21 ;  /* 0x0000000410047224 */ /* 0x000fca00078e0215 */
[----:B------:R-:W-:-:S13]  /*2010*/  ISETP.GT.U32.AND P1, PT, R5, R4, PT ;  /* 0x000000040500720c */ /* 0x000fda0003f24070 */
[----:B------:R-:W-:-:S05]  /*2020*/  @!P1 IMAD.IADD R4, R4, 0x1, -R16 ;  /* 0x0000000104049824 */ /* 0x000fca00078e0a10 */
[----:B------:R-:W-:-:S13]  /*2030*/  ISETP.GT.U32.AND P1, PT, R5, R4, PT ;  /* 0x000000040500720c */ /* 0x000fda0003f24070 */
[----:B------:R-:W-:-:S04]  /*2040*/  @!P1 IMAD.IADD R4, R4, 0x1, -R16 ;  /* 0x0000000104049824 */ /* 0x000fc800078e0a10 */
[----:B------:R-:W-:-:S05]  /*2050*/  @!P2 IMAD.MOV R4, RZ, RZ, -R4 ;  /* 0x000000ffff04a224 */ /* 0x000fca00078e0a04 */
[----:B------:R-:W-:-:S04]  /*2060*/  SEL R4, R3, R4, !P0 ;  /* 0x0000000403047207 */ /* 0x000fc80004000000 */
[----:B------:R-:W-:-:S05]  /*2070*/  IADD3 R20, PT, PT, R23, R20, -R4 ;  /* 0x0000001417147210 */ /* 0x000fca0007ffe804 */
[----:B------:R-:W-:Y:S04]  /*2080*/  STS [R19], R20 ;  /* 0x0000001413007388 */ /* 0x000fe80000000800 */
[----:B------:R-:W0:Y:S02]  /*2090*/  LDS R21, [R14+0x4] ;  /* 0x000004000e157984 */ /* 0x000e240000000800 */
[----:B0-----:R-:W-:-:S04]  /*20a0*/  IADD3 R23, PT, PT, R0, R21, RZ ;  /* 0x0000001500177210 */ /* 0x001fc80007ffe0ff */
[----:B------:R-:W-:Y:S02]  /*20b0*/  IABS R21, R23 ;  /* 0x0000001700157213 */ /* 0x000fe40000000000 */
[----:B------:R-:W-:-:S03]  /*20c0*/  ISETP.GE.AND P2, PT, R23, RZ, PT ;  /* 0x000000ff1700720c */ /* 0x000fc60003f46270 */
[----:B------:R-:W-:-:S04]  /*20d0*/  IMAD.HI.U32 R4, R18, R21, RZ ;  /* 0x0000001512047227 */ /* 0x000fc800078e00ff */
[----:B------:R-:W-:-:S04]  /*20e0*/  IMAD.MOV R4, RZ, RZ, -R4 ;  /* 0x000000ffff047224 */ /* 0x000fc800078e0a04 */
[----:B------:R-:W-:-:S05]  /*20f0*/  IMAD R4, R16, R4, R21 ;  /* 0x0000000410047224 */ /* 0x000fca00078e0215 */
[----:B------:R-:W-:-:S13]  /*2100*/  ISETP.GT.U32.AND P1, PT, R5, R4, PT ;  /* 0x000000040500720c */ /* 0x000fda0003f24070 */
[----:B------:R-:W-:-:S05]  /*2110*/  @!P1 IMAD.IADD R4, R4, 0x1, -R16 ;  /* 0x0000000104049824 */ /* 0x000fca00078e0a10 */
[----:B------:R-:W-:-:S13]  /*2120*/  ISETP.GT.U32.AND P1, PT, R5, R4, PT ;  /* 0x000000040500720c */ /* 0x000fda0003f24070 */
[----:B------:R-:W-:-:S05]  /*2130*/  @!P1 IMAD.IADD R4, R4, 0x1, -R16 ;  /* 0x0000000104049824 */ /* 0x000fca00078e0a10 */
[----:B------:R-:W-:-:S04]  /*2140*/  @!P2 IADD3 R4, PT, PT, -R4, RZ, RZ ;  /* 0x000000ff0404a210 */ /* 0x000fc80007ffe1ff */
[----:B------:R-:W-:-:S04]  /*2150*/  SEL R4, R3, R4, !P0 ;  /* 0x0000000403047207 */ /* 0x000fc80004000000 */
[----:B------:R-:W-:-:S05]  /*2160*/  IADD3 R20, PT, PT, R23, R20, -R4 ;  /* 0x0000001417147210 */ /* 0x000fca0007ffe804 */
[----:B------:R-:W-:Y:S04]  /*2170*/  STS [R19+0x4], R20 ;  /* 0x0000041413007388 */ /* 0x000fe80000000800 */
[----:B------:R-:W0:Y:S02]  /*2180*/  LDS R21, [R14+0x8] ;  /* 0x000008000e157984 */ /* 0x000e240000000800 */
[----:B0-----:R-:W-:-:S05]  /*2190*/  IMAD.IADD R23, R0, 0x1, R21 ;  /* 0x0000000100177824 */ /* 0x001fca00078e0215 */
        /* <DEDUP_REMOVED lines=8> */
[----:B------:R-:W-:-:S05]  /*2220*/  @!P1 IADD3 R4, PT, PT, R4, -R16, RZ ;  /* 0x8000001004049210 */ /* 0x000fca0007ffe0ff */
[----:B------:R-:W-:-:S05]  /*2230*/  @!P2 IMAD.MOV R4, RZ, RZ, -R4 ;  /* 0x000000ffff04a224 */ /* 0x000fca00078e0a04 */
        /* <DEDUP_REMOVED lines=30> */
[----:B------:R-:W-:Y:S02]  /*2420*/  SEL R4, R3, R4, !P0 ;  /* 0x0000000403047207 */ /* 0x000fe40004000000 */
[----:B------:R-:W-:Y:S02]  /*2430*/  ISETP.NE.AND P0, PT, R12, RZ, PT ;  /* 0x000000ff0c00720c */ /* 0x000fe40003f05270 */
[----:B------:R-:W-:-:S05]  /*2440*/  IADD3 R4, PT, PT, R23, R20, -R4 ;  /* 0x0000001417047210 */ /* 0x000fca0007ffe804 */
[----:B------:R0:W-:Y:S02]  /*2450*/  STS [R19+0x10], R4 ;  /* 0x0000100413007388 */ /* 0x0001e40000000800 */
[----:B0-----:R-:W-:-:S04]  /*2460*/  VIADD R19, R19, 0x20 ;  /* 0x0000002013137836 */ /* 0x001fc80000000000 */
[----:B------:R-:W-:Y:S05]  /*2470*/  @P0 BRA `(.L_x_51) ;  /* 0xfffffff400d00947 */ /* 0x000fea000383ffff */
[----:B------:R-:W-:Y:S05]  /*2480*/  BSYNC.RECONVERGENT B3 ;  /* 0x0000000000037941 */ /* 0x000fea0003800200 */
.L_x_50:
[----:B------:R-:W-:-:S07]  /*2490*/  VIADD R10, R10, 0x1 ;  /* 0x000000010a0a7836 */ /* 0x000fce0000000000 */
.L_x_49:
[----:B------:R-:W-:Y:S05]  /*24a0*/  BSYNC.RECONVERGENT B2 ;  /* 0x0000000000027941 */ /* 0x000fea0003800200 */
.L_x_48:
[----:B------:R-:W-:-:S13]  /*24b0*/  ISETP.NE.AND P0, PT, R22, RZ, PT ;  /* 0x000000ff1600720c */ /* 0x000fda0003f05270 */
[----:B------:R-:W-:Y:S05]  /*24c0*/  @!P0 BRA `(.L_x_47) ;  /* 0x0000000800a88947 */ /* 0x000fea0003800000 */
[----:B------:R-:W-:Y:S01]  /*24d0*/  ISETP.GE.U32.AND P1, PT, R22, 0x4, PT ;  /* 0x000000041600780c */ /* 0x000fe20003f26070 */
[----:B------:R-:W-:Y:S01]  /*24e0*/  BSSY.RECONVERGENT B2, `(.L_x_52) ;  /* 0x0000052000027945 */ /* 0x000fe20003800200 */
[----:B-123--:R-:W-:Y:S02]  /*24f0*/  LOP3.LUT R14, R2, 0x3, RZ, 0xc0, !PT ;  /* 0x00000003020e7812 */ /* 0x00efe400078ec0ff */
[----:B------:R-:W-:Y:S02]  /*2500*/  IADD3 R15, PT, PT, R8, -0x100, RZ ;  /* 0xffffff00080f7810 */ /* 0x000fe40007ffe0ff */
[----:B------:R-:W-:-:S07]  /*2510*/  ISETP.NE.AND P0, PT, R14, RZ, PT ;  /* 0x000000ff0e00720c */ /* 0x000fce0003f05270 */
[----:B------:R-:W-:Y:S06]  /*2520*/  @!P1 BRA `(.L_x_53) ;  /* 0x0000000400349947 */ /* 0x000fec0003800000 */
[----:B------:R-:W0:Y:S01]  /*2530*/  LDC R8, c[0x0][0x3a4] ;  /* 0x0000e900ff087b82 */ /* 0x000e220000000800 */
[----:B----4-:R-:W-:Y:S02]  /*2540*/  IMAD R12, R15, R2, R10 ;  /* 0x000000020f0c7224 */ /* 0x010fe400078e020a */
[----:B------:R-:W-:Y:S02]  /*2550*/  IMAD.MOV.U32 R16, RZ, RZ, RZ ;  /* 0x000000ffff107224 */ /* 0x000fe400078e00ff */
[----:B------:R-:W-:-:S05]  /*2560*/  IMAD R5, R12, 0x4, R13 ;  /* 0x000000040c057824 */ /* 0x000fca00078e020d */
[----:B------:R-:W1:Y:S01]  /*2570*/  LDS R19, [R5] ;  /* 0x0000000005137984 */ /* 0x000e620000000800 */
[----:B0-----:R-:W-:-:S04]  /*2580*/  IABS R3, R8 ;  /* 0x0000000800037213 */ /* 0x001fc80000000000 */
[----:B------:R-:W0:Y:S08]  /*2590*/  I2F.RP R18, R3 ;  /* 0x0000000300127306 */ /* 0x000e300000209400 */
[----:B0-----:R-:W0:Y:S01]  /*25a0*/  MUFU.RCP R18, R18 ;  /* 0x0000001200127308 */ /* 0x001e220000001000 */
[----:B-1----:R-:W-:-:S04]  /*25b0*/  IADD3 R19, PT, PT, R0, R19, RZ ;  /* 0x0000001300137210 */ /* 0x002fc80007ffe0ff */
[----:B------:R-:W-:Y:S01]  /*25c0*/  ISETP.GE.AND P2, PT, R19, RZ, PT ;  /* 0x000000ff1300720c */ /* 0x000fe20003f46270 */
[----:B0-----:R-:W-:-:S04]  /*25d0*/  VIADD R20, R18, 0xffffffe ;  /* 0x0ffffffe12147836 */ /* 0x001fc80000000000 */
[----:B------:R-:W0:Y:S02]  /*25e0*/  F2I.FTZ.U32.TRUNC.NTZ R17, R20 ;  /* 0x0000001400117305 */ /* 0x000e24000021f000 */
[----:B0-----:R-:W-:-:S04]  /*25f0*/  IMAD.MOV R12, RZ, RZ, -R17 ;  /* 0x000000ffff0c7224 */ /* 0x001fc800078e0a11 */
[----:B------:R-:W-:Y:S01]  /*2600*/  IMAD R21, R12, R3, RZ ;  /* 0x000000030c157224 */ /* 0x000fe200078e02ff */
[----:B------:R-:W-:-:S03]  /*2610*/  IABS R12, R19 ;  /* 0x00000013000c7213 */ /* 0x000fc60000000000 */
[----:B------:R-:W-:-:S04]  /*2620*/  IMAD.HI.U32 R16, R17, R21, R16 ;  /* 0x0000001511107227 */ /* 0x000fc800078e0010 */
[----:B------:R-:W-:-:S04]  /*2630*/  IMAD.MOV.U32 R17, RZ, RZ, R12 ;  /* 0x000000ffff117224 */ /* 0x000fc800078e000c */
[----:B------:R-:W-:-:S04]  /*2640*/  IMAD.HI.U32 R12, R16, R17, RZ ;  /* 0x00000011100c7227 */ /* 0x000fc800078e00ff */
[----:B------:R-:W-:-:S04]  /*2650*/  IMAD.MOV R12, RZ, RZ, -R12 ;  /* 0x000000ffff0c7224 */ /* 0x000fc800078e0a0c */
[----:B------:R-:W-:-:S05]  /*2660*/  IMAD R12, R3, R12, R17 ;  /* 0x0000000c030c7224 */ /* 0x000fca00078e0211 */
[----:B------:R-:W-:-:S13]  /*2670*/  ISETP.GT.U32.AND P1, PT, R3, R12, PT ;  /* 0x0000000c0300720c */ /* 0x000fda0003f24070 */
[----:B------:R-:W-:-:S04]  /*2680*/  @!P1 IADD3 R12, PT, PT, R12, -R3, RZ ;  /* 0x800000030c0c9210 */ /* 0x000fc80007ffe0ff */
[----:B------:R-:W-:-:S13]  /*2690*/  ISETP.GT.U32.AND P1, PT, R3, R12, PT ;  /* 0x0000000c0300720c */ /* 0x000fda0003f24070 */
[----:B------:R-:W-:Y:S01]  /*26a0*/  @!P1 IMAD.IADD R12, R12, 0x1, -R3 ;  /* 0x000000010c0c9824 */ /* 0x000fe200078e0a03 */
[----:B------:R-:W-:Y:S02]  /*26b0*/  ISETP.NE.AND P1, PT, R8, RZ, PT ;  /* 0x000000ff0800720c */ /* 0x000fe40003f25270 */
[----:B------:R-:W-:Y:S01]  /*26c0*/  LOP3.LUT R8, RZ, R8, RZ, 0x33, !PT ;  /* 0x00000008ff087212 */ /* 0x000fe200078e33ff */
[----:B------:R-:W-:-:S05]  /*26d0*/  @!P2 IMAD.MOV R12, RZ, RZ, -R12 ;  /* 0x000000ffff0ca224 */ /* 0x000fca00078e0a0c */
[----:B------:R-:W-:Y:S01]  /*26e0*/  SEL R17, R8, R12, !P1 ;  /* 0x0000000c08117207 */ /* 0x000fe20004800000 */
[C---:B------:R-:W-:Y:S02]  /*26f0*/  IMAD R12, R10.reuse, 0x4, R9 ;  /* 0x000000040a0c7824 */ /* 0x040fe400078e0209 */
[----:B------:R-:W-:Y:S01]  /*2700*/  VIADD R10, R10, 0x4 ;  /* 0x000000040a0a7836 */ /* 0x000fe20000000000 */
        /* <DEDUP_REMOVED lines=46> */
[----:B------:R0:W-:Y:S02]  /*29f0*/  STS [R12+0xc], R3 ;  /* 0x00000c030c007388 */ /* 0x0001e40000000800 */
.L_x_53:
[----:B------:R-:W-:Y:S05]  /*2a00*/  BSYNC.RECONVERGENT B2 ;  /* 0x0000000000027941 */ /* 0x000fea0003800200 */
.L_x_52:
[----:B------:R-:W-:Y:S05]  /*2a10*/  @!P0 BRA `(.L_x_47) ;  /* 0x0000000400548947 */ /* 0x000fea0003800000 */
[----:B------:R-:W-:Y:S01]  /*2a20*/  ISETP.NE.AND P1, PT, R14, 0x1, PT ;  /* 0x000000010e00780c */ /* 0x000fe20003f25270 */
[----:B------:R-:W-:Y:S01]  /*2a30*/  BSSY.RECONVERGENT B2, `(.L_x_54) ;  /* 0x0000033000027945 */ /* 0x000fe20003800200 */
[----:B0-----:R-:W-:-:S04]  /*2a40*/  LOP3.LUT R3, R2, 0x1, RZ, 0xc0, !PT ;  /* 0x0000000102037812 */ /* 0x001fc800078ec0ff */
[----:B------:R-:W-:-:S07]  /*2a50*/  ISETP.NE.U32.AND P0, PT, R3, 0x1, PT ;  /* 0x000000010300780c */ /* 0x000fce0003f05070 */
[----:B------:R-:W-:Y:S06]  /*2a60*/  @!P1 BRA `(.L_x_55) ;  /* 0x0000000000bc9947 */ /* 0x000fec0003800000 */
[----:B----4-:R-:W0:Y:S01]  /*2a70*/  LDC R12, c[0x0][0x3a4] ;  /* 0x0000e900ff0c7b82 */ /* 0x010e220000000800 */
[----:B------:R-:W-:-:S05]  /*2a80*/  IMAD R8, R15, R2, R10 ;  /* 0x000000020f087224 */ /* 0x000fca00078e020a */
[----:B------:R-:W-:-:S05]  /*2a90*/  LEA R8, R8, R13, 0x2 ;  /* 0x0000000d08087211 */ /* 0x000fca00078e10ff */
[----:B------:R-:W1:Y:S01]  /*2aa0*/  LDS R17, [R8] ;  /* 0x0000000008117984 */ /* 0x000e620000000800 */
[-C--:B0-----:R-:W-:Y:S02]  /*2ab0*/  IABS R3, R12.reuse ;  /* 0x0000000c00037213 */ /* 0x081fe40000000000 */
[----:B------:R-:W-:Y:S02]  /*2ac0*/  ISETP.NE.AND P3, PT, R12, RZ, PT ;  /* 0x000000ff0c00720c */ /* 0x000fe40003f65270 */
[----:B------:R-:W0:Y:S01]  /*2ad0*/  I2F.RP R14, R3 ;  /* 0x00000003000e7306 */ /* 0x000e220000209400 */
[----:B------:R-:W-:-:S07]  /*2ae0*/  LOP3.LUT R21, RZ, R12, RZ, 0x33, !PT ;  /* 0x0000000cff157212 */ /* 0x000fce00078e33ff */
[----:B0-----:R-:W0:Y:S01]  /*2af0*/  MUFU.RCP R14, R14 ;  /* 0x0000000e000e7308 */ /* 0x001e220000001000 */
[----:B-1----:R-:W-:-:S05]  /*2b00*/  IMAD.IADD R17, R0, 0x1, R17 ;  /* 0x0000000100117824 */ /* 0x002fca00078e0211 */
[----:B------:R-:W-:Y:S01]  /*2b10*/  ISETP.GE.AND P2, PT, R17, RZ, PT ;  /* 0x000000ff1100720c */ /* 0x000fe20003f46270 */
[----:B0-----:R-:W-:Y:S01]  /*2b20*/  VIADD R5, R14, 0xffffffe ;  /* 0x0ffffffe0e057836 */ /* 0x001fe20000000000 */
[----:B------:R-:W-:-:S05]  /*2b30*/  IABS R14, R17 ;  /* 0x00000011000e7213 */ /* 0x000fca0000000000 */
[----:B------:R-:W0:Y:S02]  /*2b40*/  F2I.FTZ.U32.TRUNC.NTZ R5, R5 ;  /* 0x0000000500057305 */ /* 0x000e24000021f000 */
[----:B0-----:R-:W-:-:S04]  /*2b50*/  IMAD.MOV R4, RZ, RZ, -R5 ;  /* 0x000000ffff047224 */ /* 0x001fc800078e0a05 */
[----:B------:R-:W-:Y:S01]  /*2b60*/  IMAD R19, R4, R3, RZ ;  /* 0x0000000304137224 */ /* 0x000fe200078e02ff */
[----:B------:R-:W-:-:S05]  /*2b70*/  MOV R4, RZ ;  /* 0x000000ff00047202 */ /* 0x000fca0000000f00 */
[----:B------:R-:W-:-:S06]  /*2b80*/  IMAD.HI.U32 R19, R5, R19, R4 ;  /* 0x0000001305137227 */ /* 0x000fcc00078e0004 */
[----:B------:R-:W-:-:S04]  /*2b90*/  IMAD.HI.U32 R4, R19, R14, RZ ;  /* 0x0000000e13047227 */ /* 0x000fc800078e00ff */
[----:B------:R-:W-:-:S04]  /*2ba0*/  IMAD.MOV R4, RZ, RZ, -R4 ;  /* 0x000000ffff047224 */ /* 0x000fc800078e0a04 */
[C---:B------:R-:W-:Y:S02]  /*2bb0*/  IMAD R14, R3.reuse, R4, R14 ;  /* 0x00000004030e7224 */ /* 0x040fe400078e020e */
[C---:B------:R-:W-:Y:S02]  /*2bc0*/  IMAD R4, R10.reuse, 0x4, R9 ;  /* 0x000000040a047824 */ /* 0x040fe400078e0209 */
[----:B------:R-:W-:Y:S01]  /*2bd0*/  VIADD R10, R10, 0x2 ;  /* 0x000000020a0a7836 */ /* 0x000fe20000000000 */
[----:B------:R-:W-:Y:S02]  /*2be0*/  ISETP.GT.U32.AND P1, PT, R3, R14, PT ;  /* 0x0000000e0300720c */ /* 0x000fe40003f24070 */
[----:B------:R-:W0:Y:S11]  /*2bf0*/  LDS R5, [R4+-0x4] ;  /* 0xfffffc0004057984 */ /* 0x000e360000000800 */
[----:B------:R-:W-:-:S05]  /*2c00*/  @!P1 IMAD.IADD R14, R14, 0x1, -R3 ;  /* 0x000000010e0e9824 */ /* 0x000fca00078e0a03 */
[----:B------:R-:W-:-:S13]  /*2c10*/  ISETP.GT.U32.AND P1, PT, R3, R14, PT ;  /* 0x0000000e0300720c */ /* 0x000fda0003f24070 */
[----:B------:R-:W-:-:S05]  /*2c20*/  @!P1 IADD3 R14, PT, PT, R14, -R3, RZ ;  /* 0x800000030e0e9210 */ /* 0x000fca0007ffe0ff */
[----:B------:R-:W-:-:S05]  /*2c30*/  @!P2 IMAD.MOV R14, RZ, RZ, -R14 ;  /* 0x000000ffff0ea224 */ /* 0x000fca00078e0a0e */
[----:B------:R-:W-:-:S04]  /*2c40*/  SEL R14, R21, R14, !P3 ;  /* 0x0000000e150e7207 */ /* 0x000fc80005800000 */
[----:B0-----:R-:W-:-:S05]  /*2c50*/  IADD3 R17, PT, PT, R17, R5, -R14 ;  /* 0x0000000511117210 */ /* 0x001fca0007ffe80e */
[----:B------:R-:W-:Y:S04]  /*2c60*/  STS [R4], R17 ;  /* 0x0000001104007388 */ /* 0x000fe80000000800 */
        /* <DEDUP_REMOVED lines=15> */
.L_x_55:
[----:B------:R-:W-:Y:S05]  /*2d60*/  BSYNC.RECONVERGENT B2 ;  /* 0x0000000000027941 */ /* 0x000fea0003800200 */
.L_x_54:
[----:B------:R-:W-:Y:S05]  /*2d70*/  @P0 BRA `(.L_x_47) ;  /* 0x00000000007c0947 */ /* 0x000fea0003800000 */
[----:B------:R-:W1:Y:S01]  /*2d80*/  LDC R16, c[0x0][0x3a4] ;  /* 0x0000e900ff107b82 */ /* 0x000e620000000800 */
[----:B0-----:R-:W-:-:S05]  /*2d90*/  IMAD R4, R15, R2, R10 ;  /* 0x000000020f047224 */ /* 0x001fca00078e020a */
[----:B------:R-:W-:-:S05]  /*2da0*/  LEA R8, R4, R13, 0x2 ;  /* 0x0000000d04087211 */ /* 0x000fca00078e10ff */
[----:B----4-:R-:W0:Y:S01]  /*2db0*/  LDS R17, [R8] ;  /* 0x0000000008117984 */ /* 0x010e220000000800 */
[----:B-1----:R-:W-:Y:S02]  /*2dc0*/  IABS R3, R16 ;  /* 0x0000001000037213 */ /* 0x002fe40000000000 */
[----:B------:R-:W-:Y:S02]  /*2dd0*/  ISETP.NE.AND P2, PT, R16, RZ, PT ;  /* 0x000000ff1000720c */ /* 0x000fe40003f45270 */
[----:B------:R-:W1:Y:S08]  /*2de0*/  I2F.RP R14, R3 ;  /* 0x00000003000e7306 */ /* 0x000e700000209400 */
[----:B-1----:R-:W1:Y:S01]  /*2df0*/  MUFU.RCP R14, R14 ;  /* 0x0000000e000e7308 */ /* 0x002e620000001000 */
[----:B0-----:R-:W-:-:S05]  /*2e00*/  IMAD.IADD R12, R0, 0x1, R17 ;  /* 0x00000001000c7824 */ /* 0x001fca00078e0211 */
[----:B------:R-:W-:Y:S02]  /*2e10*/  IABS R0, R12 ;  /* 0x0000000c00007213 */ /* 0x000fe40000000000 */
[----:B------:R-:W-:Y:S01]  /*2e20*/  ISETP.GE.AND P1, PT, R12, RZ, PT ;  /* 0x000000ff0c00720c */ /* 0x000fe20003f26270 */
[----:B-1----:R-:W-:-:S06]  /*2e30*/  VIADD R5, R14, 0xffffffe ;  /* 0x0ffffffe0e057836 */ /* 0x002fcc0000000000 */
[----:B------:R-:W0:Y:S02]  /*2e40*/  F2I.FTZ.U32.TRUNC.NTZ R5, R5 ;  /* 0x0000000500057305 */ /* 0x000e24000021f000 */
[----:B0-----:R-:W-:-:S04]  /*2e50*/  IMAD.MOV R4, RZ, RZ, -R5 ;  /* 0x000000ffff047224 */ /* 0x001fc800078e0a05 */
[----:B------:R-:W-:Y:S02]  /*2e60*/  IMAD R17, R4, R3, RZ ;  /* 0x0000000304117224 */ /* 0x000fe400078e02ff */
[----:B------:R-:W-:-:S05]  /*2e70*/  HFMA2 R4, -RZ, RZ, 0, 0 ;  /* 0x00000000ff047431 */ /* 0x000fca00000001ff */
[----:B------:R-:W-:-:S04]  /*2e80*/  IMAD.HI.U32 R17, R5, R17, R4 ;  /* 0x0000001105117227 */ /* 0x000fc800078e0004 */
[----:B------:R-:W-:Y:S02]  /*2e90*/  IMAD.MOV.U32 R4, RZ, RZ, R0 ;  /* 0x000000ffff047224 */ /* 0x000fe400078e0000 */
[----:B------:R-:W-:Y:S02]  /*2ea0*/  IMAD R5, R10, 0x4, R9 ;  /* 0x000000040a057824 */ /* 0x000fe400078e0209 */
[----:B------:R-:W-:-:S03]  /*2eb0*/  IMAD.HI.U32 R0, R17, R4, RZ ;  /* 0x0000000411007227 */ /* 0x000fc600078e00ff */
[----:B------:R-:W0:Y:S01]  /*2ec0*/  LDS R17, [R5+-0x4] ;  /* 0xfffffc0005117984 */ /* 0x000e220000000800 */
[----:B------:R-:W-:-:S04]  /*2ed0*/  IMAD.MOV R0, RZ, RZ, -R0 ;  /* 0x000000ffff007224 */ /* 0x000fc800078e0a00 */
[----:B------:R-:W-:-:S05]  /*2ee0*/  IMAD R0, R3, R0, R4 ;  /* 0x0000000003007224 */ /* 0x000fca00078e0204 */
[----:B------:R-:W-:-:S13]  /*2ef0*/  ISETP.GT.U32.AND P0, PT, R3, R0, PT ;  /* 0x000000000300720c */ /* 0x000fda0003f04070 */
[----:B------:R-:W-:-:S04]  /*2f00*/  @!P0 IADD3 R0, PT, PT, R0, -R3, RZ ;  /* 0x8000000300008210 */ /* 0x000fc80007ffe0ff */
[----:B------:R-:W-:-:S13]  /*2f10*/  ISETP.GT.U32.AND P0, PT, R3, R0, PT ;  /* 0x000000000300720c */ /* 0x000fda0003f04070 */
[----:B------:R-:W-:-:S04]  /*2f20*/  @!P0 IMAD.IADD R0, R0, 0x1, -R3 ;  /* 0x0000000100008824 */ /* 0x000fc800078e0a03 */
[----:B------:R-:W-:Y:S01]  /*2f30*/  @!P1 IMAD.MOV R0, RZ, RZ, -R0 ;  /* 0x000000ffff009224 */ /* 0x000fe200078e0a00 */
[----:B------:R-:W-:-:S04]  /*2f40*/  @!P2 LOP3.LUT R0, RZ, R16, RZ, 0x33, !PT ;  /* 0x00000010ff00a212 */ /* 0x000fc800078e33ff */
[----:B0-----:R-:W-:-:S05]  /*2f50*/  IADD3 R0, PT, PT, R12, R17, -R0 ;  /* 0x000000110c007210 */ /* 0x001fca0007ffe800 */
[----:B------:R0:W-:Y:S02]  /*2f60*/  STS [R5], R0 ;  /* 0x0000000005007388 */ /* 0x0001e40000000800 */
.L_x_47:
[----:B------:R-:W-:Y:S05]  /*2f70*/  BSYNC.RECONVERGENT B0 ;  /* 0x0000000000007941 */ /* 0x000fea0003800200 */
.L_x_46:
[----:B0-----:R-:W0:Y:S01]  /*2f80*/  LDS R3, [R13] ;  /* 0x000000000d037984 */ /* 0x001e220000000800 */
[----:B------:R-:W0:Y:S03]  /*2f90*/  LDC.64 R4, c[0x0][0x398] ;  /* 0x0000e600ff047b82 */ /* 0x000e260000000a00 */
[----:B0-----:R0:W-:Y:S02]  /*2fa0*/  STG.E desc[UR6][R4.64], R3 ;  /* 0x0000000304007986 */ /* 0x0011e4000c101906 */
.L_x_45:
[----:B------:R-:W-:Y:S05]  /*2fb0*/  BSYNC.RECONVERGENT B1 ;  /* 0x0000000000017941 */ /* 0x000fea0003800200 */
.L_x_44:
[----:B------:R-:W-:Y:S01]  /*2fc0*/  BAR.SYNC.DEFER_BLOCKING 0x0 ;  /* 0x0000000000007b1d */ /* 0x000fe20000010000 */
[----:B------:R-:W-:-:S05]  /*2fd0*/  ISETP.GE.AND P0, PT, R11, R2, PT ;  /* 0x000000020b00720c */ /* 0x000fca0003f06270 */
[----:B------:R-:W-:Y:S08]  /*2fe0*/  BSSY.RECONVERGENT B0, `(.L_x_56) ;  /* 0x0000078000007945 */ /* 0x000ff00003800200 */
[----:B------:R-:W-:Y:S05]  /*2ff0*/  @P0 BRA `(.L_x_57) ;  /* 0x0000000400d80947 */ /* 0x000fea0003800000 */
[----:B------:R-:W5:Y:S01]  /*3000*/  LDC R0, c[0x0][0x3a4] ;  /* 0x0000e900ff007b82 */ /* 0x000f620000000800 */
[----:B------:R-:W-:Y:S02]  /*3010*/  IMAD R6, R6, 0x4, R9 ;  /* 0x0000000406067824 */ /* 0x000fe400078e0209 */
[----:B------:R-:W-:-:S03]  /*3020*/  IMAD.MOV.U32 R2, RZ, RZ, RZ ;  /* 0x000000ffff027224 */ /* 0x000fc600078e00ff */
[----:B0-----:R-:W0:Y:S04]  /*3030*/  LDS R5, [R6+-0x400] ;  /* 0xfffc000006057984 */ /* 0x001e280000000800 */
[----:B--2-4-:R-:W1:Y:S01]  /*3040*/  LDS R17, [R6+-0x3fc] ;  /* 0xfffc040006117984 */ /* 0x014e620000000800 */
[----:B-----5:R-:W-:-:S04]  /*3050*/  IABS R4, R0 ;  /* 0x0000000000047213 */ /* 0x020fc80000000000 */
[----:B------:R-:W2:Y:S08]  /*3060*/  I2F.RP R8, R4 ;  /* 0x0000000400087306 */ /* 0x000eb00000209400 */
[----:B--2---:R-:W2:Y:S01]  /*3070*/  MUFU.RCP R8, R8 ;  /* 0x0000000800087308 */ /* 0x004ea20000001000 */
[----:B0-----:R-:W-:Y:S02]  /*3080*/  IABS R12, R5 ;  /* 0x00000005000c7213 */ /* 0x001fe40000000000 */
[----:B------:R-:W-:-:S02]  /*3090*/  LOP3.LUT R5, R5, R0, RZ, 0x3c, !PT ;  /* 0x0000000005057212 */ /* 0x000fc400078e3cff */
[----:B-1-3--:R-:W-:Y:S02]  /*30a0*/  IABS R14, R17 ;  /* 0x00000011000e7213 */ /* 0x00afe40000000000 */
[----:B------:R-:W-:Y:S02]  /*30b0*/  LOP3.LUT R17, R17, R0, RZ, 0x3c, !PT ;  /* 0x0000000011117212 */ /* 0x000fe400078e3cff */
[----:B------:R-:W-:Y:S02]  /*30c0*/  ISETP.GE.AND P1, PT, R5, RZ, PT ;  /* 0x000000ff0500720c */ /* 0x000fe40003f26270 */
[----:B------:R-:W-:Y:S02]  /*30d0*/  ISETP.GE.AND P0, PT, R17, RZ, PT ;  /* 0x000000ff1100720c */ /* 0x000fe40003f06270 */
[----:B--2---:R-:W-:-:S04]  /*30e0*/  IADD3 R10, PT, PT, R8, 0xffffffe, RZ ;  /* 0x0ffffffe080a7810 */ /* 0x004fc80007ffe0ff */
[----:B------:R-:W0:Y:S02]  /*30f0*/  F2I.FTZ.U32.TRUNC.NTZ R3, R10 ;  /* 0x0000000a00037305 */ /* 0x000e24000021f000 */
[----:B0-----:R-:W-:-:S04]  /*3100*/  IMAD.MOV R19, RZ, RZ, -R3 ;  /* 0x000000ffff137224 */ /* 0x001fc800078e0a03 */
[----:B------:R-:W-:-:S04]  /*3110*/  IMAD R19, R19, R4, RZ ;  /* 0x0000000413137224 */ /* 0x000fc800078e02ff */
[----:B------:R-:W-:Y:S01]  /*3120*/  IMAD.HI.U32 R8, R3, R19, R2 ;  /* 0x0000001303087227 */ /* 0x000fe200078e0002 */
[----:B------:R-:W-:-:S03]  /*3130*/  MOV R19, R14 ;  /* 0x0000000e00137202 */ /* 0x000fc60000000f00 */
[----:B------:R-:W-:Y:S02]  /*3140*/  IMAD.MOV.U32 R3, RZ, RZ, R12 ;  /* 0x000000ffff037224 */ /* 0x000fe400078e000c */
[----:B------:R-:W-:-:S04]  /*3150*/  IMAD.HI.U32 R6, R8, R19, RZ ;  /* 0x0000001308067227 */ /* 0x000fc800078e00ff */
[----:B------:R-:W-:-:S04]  /*3160*/  IMAD.HI.U32 R2, R8, R3, RZ ;  /* 0x0000000308027227 */ /* 0x000fc800078e00ff */
[----:B------:R-:W-:Y:S02]  /*3170*/  IMAD.MOV R8, RZ, RZ, -R2 ;  /* 0x000000ffff087224 */ /* 0x000fe400078e0a02 */
[----:B------:R-:W-:Y:S02]  /*3180*/  IMAD.MOV R10, RZ, RZ, -R6 ;  /* 0x000000ffff0a7224 */ /* 0x000fe400078e0a06 */
[C---:B------:R-:W-:Y:S02]  /*3190*/  IMAD R3, R4.reuse, R8, R3 ;  /* 0x0000000804037224 */ /* 0x040fe400078e0203 */
[----:B------:R-:W-:-:S03]  /*31a0*/  IMAD R19, R4, R10, R19 ;  /* 0x0000000a04137224 */ /* 0x000fc600078e0213 */
[C---:B------:R-:W-:Y:S02]  /*31b0*/  ISETP.GT.U32.AND P4, PT, R4.reuse, R3, PT ;  /* 0x000000030400720c */ /* 0x040fe40003f84070 */
[----:B------:R-:W-:-:S11]  /*31c0*/  ISETP.GT.U32.AND P5, PT, R4, R19, PT ;  /* 0x000000130400720c */ /* 0x000fd60003fa4070 */
[----:B------:R-:W-:Y:S02]  /*31d0*/  @!P4 IMAD.IADD R3, R3, 0x1, -R4 ;  /* 0x000000010303c824 */ /* 0x000fe400078e0a04 */
[-C--:B------:R-:W-:Y:S01]  /*31e0*/  @!P5 IADD3 R19, PT, PT, R19, -R4.reuse, RZ ;  /* 0x800000041313d210 */ /* 0x080fe20007ffe0ff */
[----:B------:R-:W-:Y:S02]  /*31f0*/  @!P5 VIADD R6, R6, 0x1 ;  /* 0x000000010606d836 */ /* 0x000fe40000000000 */
[-C--:B------:R-:W-:Y:S01]  /*3200*/  ISETP.GE.U32.AND P2, PT, R3, R4.reuse, PT ;  /* 0x000000040300720c */ /* 0x080fe20003f46070 */
[----:B------:R-:W-:Y:S01]  /*3210*/  @!P4 VIADD R2, R2, 0x1 ;  /* 0x000000010202c836 */ /* 0x000fe20000000000 */
[----:B------:R-:W-:Y:S02]  /*3220*/  ISETP.GE.U32.AND P3, PT, R19, R4, PT ;  /* 0x000000041300720c */ /* 0x000fe40003f66070 */
[----:B------:R-:W-:-:S09]  /*3230*/  LOP3.LUT R3, RZ, R0, RZ, 0x33, !PT ;  /* 0x00000000ff037212 */ /* 0x000fd200078e33ff */
[----:B------:R-:W-:Y:S01]  /*3240*/  @P2 VIADD R2, R2, 0x1 ;  /* 0x0000000102022836 */ /* 0x000fe20000000000 */
[----:B------:R-:W-:Y:S02]  /*3250*/  ISETP.NE.AND P2, PT, R0, RZ, PT ;  /* 0x000000ff0000720c */ /* 0x000fe40003f45270 */
[----:B------:R-:W-:Y:S01]  /*3260*/  @P3 IADD3 R6, PT, PT, R6, 0x1, RZ ;  /* 0x0000000106063810 */ /* 0x000fe20007ffe0ff */
[----:B------:R-:W-:-:S04]  /*3270*/  @!P1 IMAD.MOV R2, RZ, RZ, -R2 ;  /* 0x000000ffff029224 */ /* 0x000fc800078e0a02 */
[----:B------:R-:W-:Y:S01]  /*3280*/  @!P0 IMAD.MOV R6, RZ, RZ, -R6 ;  /* 0x000000ffff068224 */ /* 0x000fe200078e0a06 */
[----:B------:R-:W-:-:S04]  /*3290*/  SEL R0, R3, R2, !P2 ;  /* 0x0000000203007207 */ /* 0x000fc80005000000 */
[----:B------:R-:W-:-:S04]  /*32a0*/  SEL R3, R3, R6, !P2 ;  /* 0x0000000603037207 */ /* 0x000fc80005000000 */
[----:B------:R-:W-:-:S13]  /*32b0*/  ISETP.GE.AND P0, PT, R0, R3, PT ;  /* 0x000000030000720c */ /* 0x000fda0003f06270 */
[----:B------:R-:W-:Y:S05]  /*32c0*/  @P0 BRA `(.L_x_57) ;  /* 0x0000000400240947 */ /* 0x000fea0003800000 */
[C---:B------:R-:W-:Y:S01]  /*32d0*/  VIADDMNMX R3, R0.reuse, 0x1, R3, !PT ;  /* 0x0000000100037846 */ /* 0x040fe20007800103 */
[----:B------:R-:W-:Y:S04]  /*32e0*/  BSSY.RECONVERGENT B1, `(.L_x_58) ;  /* 0x0000021000017945 */ /* 0x000fe80003800200 */
[----:B------:R-:W-:Y:S01]  /*32f0*/  IMAD.IADD R8, R3, 0x1, -R0 ;  /* 0x0000000103087824 */ /* 0x000fe200078e0a00 */
[----:B------:R-:W-:-:S04]  /*3300*/  IADD3 R3, PT, PT, R0, -R3, RZ ;  /* 0x8000000300037210 */ /* 0x000fc80007ffe0ff */
[----:B------:R-:W-:Y:S02]  /*3310*/  ISETP.GT.U32.AND P0, PT, R3, -0x10, PT ;  /* 0xfffffff00300780c */ /* 0x000fe40003f04070 */
[----:B------:R-:W-:-:S04]  /*3320*/  LOP3.LUT R10, R8, 0xf, RZ, 0xc0, !PT ;  /* 0x0000000f080a7812 */ /* 0x000fc800078ec0ff */
[----:B------:R-:W-:-:S07]  /*3330*/  ISETP.NE.AND P1, PT, R10, RZ, PT ;  /* 0x000000ff0a00720c */ /* 0x000fce0003f25270 */
[----:B------:R-:W-:Y:S06]  /*3340*/  @P0 BRA `(.L_x_59) ;  /* 0x0000000000680947 */ /* 0x000fec0003800000 */
[----:B------:R-:W0:Y:S01]  /*3350*/  LDC.64 R4, c[0x0][0x390] ;  /* 0x0000e400ff047b82 */ /* 0x000e220000000a00 */
[----:B------:R-:W-:-:S05]  /*3360*/  LOP3.LUT R2, R8, 0xfffffff0, RZ, 0xc0, !PT ;  /* 0xfffffff008027812 */ /* 0x000fca00078ec0ff */
[----:B------:R-:W-:Y:S01]  /*3370*/  IMAD.MOV R6, RZ, RZ, -R2 ;  /* 0x000000ffff067224 */ /* 0x000fe200078e0a02 */
[----:B0-----:R-:W-:-:S05]  /*3380*/  IADD3 R4, P0, PT, R4, 0x20, RZ ;  /* 0x0000002004047810 */ /* 0x001fca0007f1e0ff */
[----:B------:R-:W-:-:S08]  /*3390*/  IMAD.X R5, RZ, RZ, R5, P0 ;  /* 0x000000ffff057224 */ /* 0x000fd000000e0605 */
.L_x_60:
[C---:B0-----:R-:W-:Y:S01]  /*33a0*/  IMAD.WIDE R2, R0.reuse, 0x4, R4 ;  /* 0x0000000400027825 */ /* 0x041fe200078e0204 */
[----:B------:R-:W-:-:S03]  /*33b0*/  IADD3 R0, PT, PT, R0, 0x10, RZ ;  /* 0x0000001000007810 */ /* 0x000fc60007ffe0ff */
[----:B------:R-:W-:Y:S01]  /*33c0*/  VIADD R6, R6, 0x10 ;  /* 0x0000001006067836 */ /* 0x000fe20000000000 */
[----:B------:R0:W-:Y:S04]  /*33d0*/  STG.E desc[UR6][R2.64+-0x20], R11 ;  /* 0xffffe00b02007986 */ /* 0x0001e8000c101906 */
[----:B------:R0:W-:Y:S01]  /*33e0*/  STG.E desc[UR6][R2.64+-0x1c], R11 ;  /* 0xffffe40b02007986 */ /* 0x0001e2000c101906 */
[----:B------:R-:W-:-:S03]  /*33f0*/  ISETP.NE.AND P0, PT, R6, RZ, PT ;  /* 0x000000ff0600720c */ /* 0x000fc60003f05270 */
        /* <DEDUP_REMOVED lines=15> */
.L_x_59:
[----:B------:R-:W-:Y:S05]  /*34f0*/  BSYNC.RECONVERGENT B1 ;  /* 0x0000000000017941 */ /* 0x000fea0003800200 */
.L_x_58:
[----:B------:R-:W-:Y:S05]  /*3500*/  @!P1 BRA `(.L_x_57) ;  /* 0x0000000000949947 */ /* 0x000fea0003800000 */
[----:B------:R-:W-:Y:S01]  /*3510*/  ISETP.GE.U32.AND P0, PT, R10, 0x8, PT ;  /* 0x000000080a00780c */ /* 0x000fe20003f06070 */
[----:B------:R-:W-:Y:S01]  /*3520*/  BSSY.RECONVERGENT B1, `(.L_x_61) ;  /* 0x000000f000017945 */ /* 0x000fe20003800200 */
[----:B------:R-:W-:-:S04]  /*3530*/  LOP3.LUT R4, R8, 0x7, RZ, 0xc0, !PT ;  /* 0x0000000708047812 */ /* 0x000fc800078ec0ff */
[----:B------:R-:W-:-:S07]  /*3540*/  ISETP.NE.AND P1, PT, R4, RZ, PT ;  /* 0x000000ff0400720c */ /* 0x000fce0003f25270 */
[----:B------:R-:W-:Y:S06]  /*3550*/  @!P0 BRA `(.L_x_62) ;  /* 0x00000000002c8947 */ /* 0x000fec0003800000 */
[----:B0-----:R-:W0:Y:S02]  /*3560*/  LDC.64 R2, c[0x0][0x390] ;  /* 0x0000e400ff027b82 */ /* 0x001e240000000a00 */
[----:B0-----:R-:W-:-:S04]  /*3570*/  IMAD.WIDE R2, R0, 0x4, R2 ;  /* 0x0000000400027825 */ /* 0x001fc800078e0202 */
[----:B------:R-:W-:Y:S01]  /*3580*/  VIADD R0, R0, 0x8 ;  /* 0x0000000800007836 */ /* 0x000fe20000000000 */
[----:B------:R1:W-:Y:S04]  /*3590*/  STG.E desc[UR6][R2.64], R11 ;  /* 0x0000000b02007986 */ /* 0x0003e8000c101906 */
[----:B------:R1:W-:Y:S04]  /*35a0*/  STG.E desc[UR6][R2.64+0x4], R11 ;  /* 0x0000040b02007986 */ /* 0x0003e8000c101906 */
[----:B------:R1:W-:Y:S04]  /*35b0*/  STG.E desc[UR6][R2.64+0x8], R11 ;  /* 0x0000080b02007986 */ /* 0x0003e8000c101906 */
[----:B------:R1:W-:Y:S04]  /*35c0*/  STG.E desc[UR6][R2.64+0xc], R11 ;  /* 0x00000c0b02007986 */ /* 0x0003e8000c101906 */
[----:B------:R1:W-:Y:S04]  /*35d0*/  STG.E desc[UR6][R2.64+0x10], R11 ;  /* 0x0000100b02007986 */ /* 0x0003e8000c101906 */
[----:B------:R1:W-:Y:S04]  /*35e0*/  STG.E desc[UR6][R2.64+0x14], R11 ;  /* 0x0000140b02007986 */ /* 0x0003e8000c101906 */
[----:B------:R1:W-:Y:S04]  /*35f0*/  STG.E desc[UR6][R2.64+0x18], R11 ;  /* 0x0000180b02007986 */ /* 0x0003e8000c101906 */
[----:B------:R1:W-:Y:S02]  /*3600*/  STG.E desc[UR6][R2.64+0x1c], R11 ;  /* 0x00001c0b02007986 */ /* 0x0003e4000c101906 */
.L_x_62:
[----:B------:R-:W-:Y:S05]  /*3610*/  BSYNC.RECONVERGENT B1 ;  /* 0x0000000000017941 */ /* 0x000fea0003800200 */
.L_x_61:
[----:B------:R-:W-:Y:S05]  /*3620*/  @!P1 BRA `(.L_x_57) ;  /* 0x00000000004c9947 */ /* 0x000fea0003800000 */
[----:B------:R-:W-:Y:S02]  /*3630*/  ISETP.GE.U32.AND P0, PT, R4, 0x4, PT ;  /* 0x000000040400780c */ /* 0x000fe40003f06070 */
[----:B------:R-:W-:-:S04]  /*3640*/  LOP3.LUT R6, R8, 0x3, RZ, 0xc0, !PT ;  /* 0x0000000308067812 */ /* 0x000fc800078ec0ff */
[----:B------:R-:W-:-:S07]  /*3650*/  ISETP.NE.AND P1, PT, R6, RZ, PT ;  /* 0x000000ff0600720c */ /* 0x000fce0003f25270 */
[----:B01----:R-:W0:Y:S02]  /*3660*/  @P0 LDC.64 R2, c[0x0][0x390] ;  /* 0x0000e400ff020b82 */ /* 0x003e240000000a00 */
[----:B0-----:R-:W-:-:S04]  /*3670*/  @P0 IMAD.WIDE R2, R0, 0x4, R2 ;  /* 0x0000000400020825 */ /* 0x001fc800078e0202 */
[----:B------:R-:W-:Y:S01]  /*3680*/  @P0 VIADD R0, R0, 0x4 ;  /* 0x0000000400000836 */ /* 0x000fe20000000000 */
[----:B------:R0:W-:Y:S04]  /*3690*/  @P0 STG.E desc[UR6][R2.64], R11 ;  /* 0x0000000b02000986 */ /* 0x0001e8000c101906 */
[----:B------:R0:W-:Y:S04]  /*36a0*/  @P0 STG.E desc[UR6][R2.64+0x4], R11 ;  /* 0x0000040b02000986 */ /* 0x0001e8000c101906 */
[----:B------:R0:W-:Y:S04]  /*36b0*/  @P0 STG.E desc[UR6][R2.64+0x8], R11 ;  /* 0x0000080b02000986 */ /* 0x0001e8000c101906 */
[----:B------:R0:W-:Y:S01]  /*36c0*/  @P0 STG.E desc[UR6][R2.64+0xc], R11 ;  /* 0x00000c0b02000986 */ /* 0x0001e2000c101906 */
[----:B------:R-:W-:Y:S05]  /*36d0*/  @!P1 BRA `(.L_x_57) ;  /* 0x0000000000209947 */ /* 0x000fea0003800000 */
[----:B------:R-:W1:Y:S01]  /*36e0*/  LDC.64 R4, c[0x0][0x390] ;  /* 0x0000e400ff047b82 */ /* 0x000e620000000a00 */
[----:B------:R-:W-:-:S07]  /*36f0*/  IMAD.MOV R6, RZ, RZ, -R6 ;  /* 0x000000ffff067224 */ /* 0x000fce00078e0a06 */
.L_x_63:
[----:B01----:R-:W-:Y:S01]  /*3700*/  IMAD.WIDE R2, R0, 0x4, R4 ;  /* 0x0000000400027825 */ /* 0x003fe200078e0204 */
[----:B------:R-:W-:-:S03]  /*3710*/  IADD3 R6, PT, PT, R6, 0x1, RZ ;  /* 0x0000000106067810 */ /* 0x000fc60007ffe0ff */
[----:B------:R-:W-:Y:S01]  /*3720*/  VIADD R0, R0, 0x1 ;  /* 0x0000000100007836 */ /* 0x000fe20000000000 */
[----:B------:R0:W-:Y:S01]  /*3730*/  STG.E desc[UR6][R2.64], R11 ;  /* 0x0000000b02007986 */ /* 0x0001e2000c101906 */
[----:B------:R-:W-:-:S13]  /*3740*/  ISETP.NE.AND P0, PT, R6, RZ, PT ;  /* 0x000000ff0600720c */ /* 0x000fda0003f05270 */
[----:B0-----:R-:W-:Y:S05]  /*3750*/  @P0 BRA `(.L_x_63) ;  /* 0xfffffffc00e80947 */ /* 0x001fea000383ffff */
.L_x_57:
[----:B------:R-:W-:Y:S05]  /*3760*/  BSYNC.RECONVERGENT B0 ;  /* 0x0000000000007941 */ /* 0x000fea0003800200 */
.L_x_56:
[----:B0-----:R-:W0:Y:S01]  /*3770*/  LDC R5, c[0x0][0x3a4] ;  /* 0x0000e900ff057b82 */ /* 0x001e220000000800 */
[----:B------:R-:W5:Y:S01]  /*3780*/  LDS R0, [R13] ;  /* 0x000000000d007984 */ /* 0x000f620000000800 */
[----:B-1----:R-:W-:Y:S01]  /*3790*/  HFMA2 R2, -RZ, RZ, 0, 0 ;  /* 0x00000000ff027431 */ /* 0x002fe200000001ff */
[----:B------:R-:W-:Y:S01]  /*37a0*/  BSSY.RECONVERGENT B0, `(.L_x_64) ;  /* 0x0000023000007945 */ /* 0x000fe20003800200 */
[----:B0-----:R-:W-:-:S04]  /*37b0*/  IABS R6, R5 ;  /* 0x0000000500067213 */ /* 0x001fc80000000000 */
[----:B------:R-:W0:Y:S01]  /*37c0*/  I2F.RP R4, R6 ;  /* 0x0000000600047306 */ /* 0x000e220000209400 */
[----:B-----5:R-:W-:-:S07]  /*37d0*/  IABS R10, R0 ;  /* 0x00000000000a7213 */ /* 0x020fce0000000000 */
[----:B0-----:R-:W0:Y:S01]  /*37e0*/  MUFU.RCP R4, R4 ;  /* 0x0000000400047308 */ /* 0x001e220000001000 */
[----:B------:R-:W-:-:S04]  /*37f0*/  LOP3.LUT R0, R0, R5, RZ, 0x3c, !PT ;  /* 0x0000000500007212 */ /* 0x000fc800078e3cff */
[----:B------:R-:W-:Y:S01]  /*3800*/  ISETP.GE.AND P2, PT, R0, RZ, PT ;  /* 0x000000ff0000720c */ /* 0x000fe20003f46270 */
[----:B0-----:R-:W-:-:S04]  /*3810*/  VIADD R8, R4, 0xffffffe ;  /* 0x0ffffffe04087836 */ /* 0x001fc80000000000 */
[----:B------:R-:W2:Y:S02]  /*3820*/  F2I.FTZ.U32.TRUNC.NTZ R3, R8 ;  /* 0x0000000800037305 */ /* 0x000ea4000021f000 */
[----:B--2-4-:R-:W-:-:S04]  /*3830*/  IMAD.MOV R17, RZ, RZ, -R3 ;  /* 0x000000ffff117224 */ /* 0x014fc800078e0a03 */
[----:B------:R-:W-:-:S04]  /*3840*/  IMAD R17, R17, R6, RZ ;  /* 0x0000000611117224 */ /* 0x000fc800078e02ff */
[----:B------:R-:W-:-:S04]  /*3850*/  IMAD.HI.U32 R2, R3, R17, R2 ;  /* 0x0000001103027227 */ /* 0x000fc800078e0002 */
[----:B------:R-:W-:-:S04]  /*3860*/  IMAD.MOV.U32 R3, RZ, RZ, R10 ;  /* 0x000000ffff037224 */ /* 0x000fc800078e000a */
[----:B------:R-:W-:-:S04]  /*3870*/  IMAD.HI.U32 R2, R2, R3, RZ ;  /* 0x0000000302027227 */ /* 0x000fc800078e00ff */
[----:B------:R-:W-:-:S04]  /*3880*/  IMAD.MOV R4, RZ, RZ, -R2 ;  /* 0x000000ffff047224 */ /* 0x000fc800078e0a02 */
[----:B------:R-:W-:-:S05]  /*3890*/  IMAD R3, R6, R4, R3 ;  /* 0x0000000406037224 */ /* 0x000fca00078e0203 */
[----:B------:R-:W-:-:S13]  /*38a0*/  ISETP.GT.U32.AND P1, PT, R6, R3, PT ;  /* 0x000000030600720c */ /* 0x000fda0003f24070 */
[-C--:B------:R-:W-:Y:S01]  /*38b0*/  @!P1 IADD3 R3, PT, PT, R3, -R6.reuse, RZ ;  /* 0x8000000603039210 */ /* 0x080fe20007ffe0ff */
[----:B------:R-:W-:Y:S01]  /*38c0*/  @!P1 VIADD R2, R2, 0x1 ;  /* 0x0000000102029836 */ /* 0x000fe20000000000 */
[----:B------:R-:W-:Y:S02]  /*38d0*/  ISETP.NE.AND P1, PT, R5, RZ, PT ;  /* 0x000000ff0500720c */ /* 0x000fe40003f25270 */
[----:B------:R-:W-:-:S13]  /*38e0*/  ISETP.GE.U32.AND P0, PT, R3, R6, PT ;  /* 0x000000060300720c */ /* 0x000fda0003f06070 */
[----:B------:R-:W-:-:S05]  /*38f0*/  @P0 VIADD R2, R2, 0x1 ;  /* 0x0000000102020836 */ /* 0x000fca0000000000 */
[----:B------:R-:W-:Y:S02]  /*3900*/  @!P2 IADD3 R2, PT, PT, -R2, RZ, RZ ;  /* 0x000000ff0202a210 */ /* 0x000fe40007ffe1ff */
[----:B------:R-:W-:-:S05]  /*3910*/  @!P1 LOP3.LUT R2, RZ, R5, RZ, 0x33, !PT ;  /* 0x00000005ff029212 */ /* 0x000fca00078e33ff */
[----:B------:R-:W-:-:S05]  /*3920*/  IMAD.IADD R2, R11, 0x1, R2 ;  /* 0x000000010b027824 */ /* 0x000fca00078e0202 */
[----:B------:R-:W-:-:S13]  /*3930*/  ISETP.GE.AND P0, PT, R2, R7, PT ;  /* 0x000000070200720c */ /* 0x000fda0003f06270 */
[----:B------:R-:W-:Y:S05]  /*3940*/  @P0 BRA `(.L_x_65) ;  /* 0x0000000000200947 */ /* 0x000fea0003800000 */
[----:B------:R-:W0:Y:S01]  /*3950*/  LDC.64 R4, c[0x0][0x390] ;  /* 0x0000e400ff047b82 */ /* 0x000e220000000a00 */
[----:B------:R-:W-:Y:S01]  /*3960*/  IMAD.MOV.U32 R0, RZ, RZ, R2 ;  /* 0x000000ffff007224 */ /* 0x000fe200078e0002 */
[----:B------:R-:W-:-:S07]  /*3970*/  MOV R17, 0xffffffff ;  /* 0xffffffff00117802 */ /* 0x000fce0000000f00 */
.L_x_66:
[----:B0-----:R-:W-:-:S04]  /*3980*/  IMAD.WIDE R2, R0, 0x4, R4 ;  /* 0x0000000400027825 */ /* 0x001fc800078e0204 */
[----:B------:R-:W-:Y:S01]  /*3990*/  IMAD.IADD R0, R0, 0x1, R15 ;  /* 0x0000000100007824 */ /* 0x000fe200078e020f */
[----:B------:R1:W-:Y:S04]  /*39a0*/  STG.E desc[UR6][R2.64], R17 ;  /* 0x0000001102007986 */ /* 0x0003e8000c101906 */
[----:B------:R-:W-:-:S13]  /*39b0*/  ISETP.GE.AND P0, PT, R0, R7, PT ;  /* 0x000000070000720c */ /* 0x000fda0003f06270 */
[----:B-1----:R-:W-:Y:S05]  /*39c0*/  @!P0 BRA `(.L_x_66) ;  /* 0xfffffffc00ec8947 */ /* 0x002fea000383ffff */
.L_x_65:
[----:B------:R-:W-:Y:S05]  /*39d0*/  BSYNC.RECONVERGENT B0 ;  /* 0x0000000000007941 */ /* 0x000fea0003800200 */
.L_x_64:
[----:B------:R-:W0:Y:S02]  /*39e0*/  LDCU UR4, c[0x0][0x3a8] ;  /* 0x00007500ff0477ac */ /* 0x000e240008000800 */
[----:B0-----:R-:W-:-:S13]  /*39f0*/  ISETP.GE.AND P0, PT, R11, UR4, PT ;  /* 0x000000040b007c0c */ /* 0x001fda000bf06270 */
[----:B------:R-:W-:Y:S05]  /*3a00*/  @P0 EXIT ;  /* 0x000000000000094d */ /* 0x000fea0003800000 */
[----:B------:R-:W0:Y:S01]  /*3a10*/  LDC R19, c[0x0][0x3a0] ;  /* 0x0000e800ff137b82 */ /* 0x000e220000000800 */
[----:B------:R-:W-:Y:S01]  /*3a20*/  IMAD.MOV.U32 R10, RZ, RZ, R11 ;  /* 0x000000ffff0a7224 */ /* 0x000fe200078e000b */
[----:B------:R-:W1:Y:S06]  /*3a30*/  LDCU UR4, c[0x0][0x3a8] ;  /* 0x00007500ff0477ac */ /* 0x000e6c0008000800 */
[----:B------:R-:W2:Y:S08]  /*3a40*/  LDC.64 R2, c[0x0][0x388] ;  /* 0x0000e200ff027b82 */ /* 0x000eb00000000a00 */
[----:B------:R-:W4:Y:S02]  /*3a50*/  LDC.64 R4, c[0x0][0x380] ;  /* 0x0000e000ff047b82 */ /* 0x000f240000000a00 */
.L_x_69:
[----:B----4-:R-:W-:-:S06]  /*3a60*/  IMAD.WIDE R6, R11, 0x4, R4 ;  /* 0x000000040b067825 */ /* 0x010fcc00078e0204 */
[----:B------:R-:W0:Y:S01]  /*3a70*/  LDG.E.CONSTANT R6, desc[UR6][R6.64] ;  /* 0x0000000606067981 */ /* 0x000e22000c1e9900 */
[----:B------:R-:W-:Y:S01]  /*3a80*/  BSSY.RECONVERGENT B0, `(.L_x_67) ;  /* 0x000000e000007945 */ /* 0x000fe20003800200 */
[----:B0-----:R-:W-:-:S04]  /*3a90*/  ISETP.GE.AND P0, PT, R6, R19, PT ;  /* 0x000000130600720c */ /* 0x001fc80003f06270 */
[----:B------:R-:W-:-:S13]  /*3aa0*/  ISETP.LT.OR P0, PT, R6, RZ, P0 ;  /* 0x000000ff0600720c */ /* 0x000fda0000701670 */
[----:B------:R-:W-:Y:S05]  /*3ab0*/  @P0 BRA `(.L_x_68) ;  /* 0x0000000000280947 */ /* 0x000fea0003800000 */
[----:B------:R-:W-:Y:S01]  /*3ac0*/  IMAD R0, R10, R19, R6 ;  /* 0x000000130a007224 */ /* 0x000fe200078e0206 */
[----:B------:R-:W-:-:S03]  /*3ad0*/  LEA R8, R6, R9, 0x2 ;  /* 0x0000000906087211 */ /* 0x000fc600078e10ff */
[----:B------:R-:W-:Y:S02]  /*3ae0*/  IMAD R0, R0, 0x4, R13 ;  /* 0x0000000400007824 */ /* 0x000fe400078e020d */
[----:B------:R-:W-:Y:S04]  /*3af0*/  LDS R7, [R8] ;  /* 0x0000000008077984 */ /* 0x000fe80000000800 */
[----:B------:R-:W0:Y:S02]  /*3b00*/  LDS R6, [R0+0x4] ;  /* 0x0000040000067984 */ /* 0x000e240000000800 */
[C---:B0-----:R-:W-:Y:S01]  /*3b10*/  IMAD.IADD R7, R6.reuse, 0x1, R7 ;  /* 0x0000000106077824 */ /* 0x041fe200078e0207 */
[----:B------:R-:W-:-:S03]  /*3b20*/  IADD3 R17, PT, PT, R6, 0x1, RZ ;  /* 0x0000000106117810 */ /* 0x000fc60007ffe0ff */
[----:B--2---:R-:W-:Y:S02]  /*3b30*/  IMAD.WIDE R6, R7, 0x4, R2 ;  /* 0x0000000407067825 */ /* 0x004fe400078e0202 */
[----:B------:R0:W-:Y:S04]  /*3b40*/  STS [R0+0x4], R17 ;  /* 0x0000041100007388 */ /* 0x0001e80000000800 */
[----:B------:R0:W-:Y:S02]  /*3b50*/  STG.E desc[UR6][R6.64], R11 ;  /* 0x0000000b06007986 */ /* 0x0001e4000c101906 */
.L_x_68:
[----:B-1----:R-:W-:Y:S05]  /*3b60*/  BSYNC.RECONVERGENT B0 ;  /* 0x0000000000007941 */ /* 0x002fea0003800200 */
.L_x_67:
[----:B0-----:R-:W-:-:S05]  /*3b70*/  IMAD.IADD R11, R11, 0x1, R15 ;  /* 0x000000010b0b7824 */ /* 0x001fca00078e020f */
[----:B------:R-:W-:-:S13]  /*3b80*/  ISETP.GE.AND P0, PT, R11, UR4, PT ;  /* 0x000000040b007c0c */ /* 0x000fda000bf06270 */
[----:B------:R-:W-:Y:S05]  /*3b90*/  @!P0 BRA `(.L_x_69) ;  /* 0xfffffffc00b08947 */ /* 0x000fea000383ffff */
[----:B------:R-:W-:Y:S05]  /*3ba0*/  EXIT ;  /* 0x000000000000794d */ /* 0x000fea0003800000 */
.L_x_70:
        /* <DEDUP_REMOVED lines=13> */
.L_x_135:


//--------------------- .text.moe_sort_tokens_kernel --------------------------
	.section	.text.moe_sort_tokens_kernel,"ax",@progbits
	.align	128
        .global         moe_sort_tokens_kernel
        .type           moe_sort_tokens_kernel,@function
        .size           moe_sort_tokens_kernel,(.L_x_136 - moe_sort_tokens_kernel)
        .other          moe_sort_tokens_kernel,@"STO_CUDA_ENTRY STV_DEFAULT"
moe_sort_tokens_kernel:
.text.moe_sort_tokens_kernel:
[----:B------:R-:W-:Y:S01]  /*0000*/  LDC R1, c[0x0][0x37c] ;  /* 0x0000df00ff017b82 */ /* 0x000fe20000000800 */
[----:B------:R-:W0:Y:S07]  /*0010*/  S2R R4, SR_TID.X ;  /* 0x0000000000047919 */ /* 0x000e2e0000002100 */
[----:B------:R-:W0:Y:S01]  /*0020*/  S2UR UR4, SR_CTAID.Y ;  /* 0x00000000000479c3 */ /* 0x000e220000002600 */
[----:B------:R-:W1:Y:S07]  /*0030*/  LDCU UR6, c[0x0][0x39c] ;  /* 0x00007380ff0677ac */ /* 0x000e6e0008000800 */
[----:B------:R-:W0:Y:S01]  /*0040*/  LDC R11, c[0x0][0x360] ;  /* 0x0000d800ff0b7b82 */ /* 0x000e220000000800 */
[----:B------:R-:W2:Y:S01]  /*0050*/  LDCU UR5, c[0x0][0x374] ;  /* 0x00006e80ff0577ac */ /* 0x000ea20008000800 */
[----:B0-----:R-:W-:-:S05]  /*0060*/  IMAD R3, R11, UR4, R4 ;  /* 0x000000040b037c24 */ /* 0x001fca000f8e0204 */
[----:B-1----:R-:W-:-:S13]  /*0070*/  ISETP.GE.AND P0, PT, R3, UR6, PT ;  /* 0x0000000603007c0c */ /* 0x002fda000bf06270 */
[----:B--2---:R-:W-:Y:S05]  /*0080*/  @P0 EXIT ;  /* 0x000000000000094d */ /* 0x004fea0003800000 */
[----:B------:R-:W-:Y:S01]  /*0090*/  IMAD R0, R11, UR5, RZ ;  /* 0x000000050b007c24 */ /* 0x000fe2000f8e02ff */
[----:B------:R-:W0:Y:S01]  /*00a0*/  LDCU UR10, c[0x0][0x3a0] ;  /* 0x00007400ff0a77ac */ /* 0x000e220008000800 */
[----:B------:R-:W-:Y:S02]  /*00b0*/  BSSY.RECONVERGENT B0, `(.L_x_71) ;  /* 0x000003c000007945 */ /* 0x000fe40003800200 */
[----:B------:R-:W1:Y:S01]  /*00c0*/  I2F.U32.RP R10, R0 ;  /* 0x00000000000a7306 */ /* 0x000e620000209000 */
[C---:B------:R-:W-:Y:S01]  /*00d0*/  IADD3 R2, PT, PT, R0.reuse, R3, RZ ;  /* 0x0000000300027210 */ /* 0x040fe20007ffe0ff */
[----:B------:R-:W-:Y:S01]  /*00e0*/  IMAD.MOV R13, RZ, RZ, -R0 ;  /* 0x000000ffff0d7224 */ /* 0x000fe200078e0a00 */
[----:B------:R-:W-:Y:S01]  /*00f0*/  ISETP.NE.U32.AND P2, PT, R0, RZ, PT ;  /* 0x000000ff0000720c */ /* 0x000fe20003f45070 */
[----:B------:R-:W2:Y:S01]  /*0100*/  LDCU UR5, c[0x0][0x398] ;  /* 0x00007300ff0577ac */ /* 0x000ea20008000800 */
[C---:B------:R-:W-:Y:S02]  /*0110*/  ISETP.GE.U32.AND P0, PT, R2.reuse, UR6, PT ;  /* 0x0000000602007c0c */ /* 0x040fe4000bf06070 */
[----:B------:R-:W-:Y:S01]  /*0120*/  VIMNMX.U32 R9, PT, PT, R2, UR6, !PT ;  /* 0x0000000602097c48 */ /* 0x000fe2000ffe0000 */
[----:B------:R-:W3:Y:S01]  /*0130*/  LDCU.64 UR6, c[0x0][0x358] ;  /* 0x00006b00ff0677ac */ /* 0x000ee20008000a00 */
[----:B------:R-:W-:-:S04]  /*0140*/  SEL R8, RZ, 0x1, P0 ;  /* 0x00000001ff087807 */ /* 0x000fc80000000000 */
[----:B------:R-:W-:Y:S01]  /*0150*/  IADD3 R9, PT, PT, R9, -R2, -R8 ;  /* 0x8000000209097210 */ /* 0x000fe20007ffe808 */
[----:B-1----:R-:W1:Y:S02]  /*0160*/  MUFU.RCP R10, R10 ;  /* 0x0000000a000a7308 */ /* 0x002e640000001000 */
[----:B-1----:R-:W-:-:S06]  /*0170*/  VIADD R6, R10, 0xffffffe ;  /* 0x0ffffffe0a067836 */ /* 0x002fcc0000000000 */
[----:B------:R1:W4:Y:S02]  /*0180*/  F2I.FTZ.U32.TRUNC.NTZ R7, R6 ;  /* 0x0000000600077305 */ /* 0x000324000021f000 */
[----:B-1----:R-:W-:Y:S02]  /*0190*/  IMAD.MOV.U32 R6, RZ, RZ, RZ ;  /* 0x000000ffff067224 */ /* 0x002fe400078e00ff */
[----:B----4-:R-:W-:-:S04]  /*01a0*/  IMAD R13, R13, R7, RZ ;  /* 0x000000070d0d7224 */ /* 0x010fc800078e02ff */
[----:B------:R-:W-:-:S06]  /*01b0*/  IMAD.HI.U32 R10, R7, R13, R6 ;  /* 0x0000000d070a7227 */ /* 0x000fcc00078e0006 */
[----:B------:R-:W-:-:S04]  /*01c0*/  IMAD.HI.U32 R7, R10, R9, RZ ;  /* 0x000000090a077227 */ /* 0x000fc800078e00ff */
[----:B------:R-:W-:-:S04]  /*01d0*/  IMAD.MOV R2, RZ, RZ, -R7 ;  /* 0x000000ffff027224 */ /* 0x000fc800078e0a07 */
[----:B------:R-:W-:-:S05]  /*01e0*/  IMAD R9, R0, R2, R9 ;  /* 0x0000000200097224 */ /* 0x000fca00078e0209 */
[----:B------:R-:W-:-:S13]  /*01f0*/  ISETP.GE.U32.AND P0, PT, R9, R0, PT ;  /* 0x000000000900720c */ /* 0x000fda0003f06070 */
[----:B------:R-:W-:Y:S01]  /*0200*/  @P0 IADD3 R9, PT, PT, -R0, R9, RZ ;  /* 0x0000000900090210 */ /* 0x000fe20007ffe1ff */
[----:B------:R-:W-:-:S03]  /*0210*/  @P0 VIADD R7, R7, 0x1 ;  /* 0x0000000107070836 */ /* 0x000fc60000000000 */
[----:B------:R-:W-:-:S13]  /*0220*/  ISETP.GE.U32.AND P1, PT, R9, R0, PT ;  /* 0x000000000900720c */ /* 0x000fda0003f26070 */
[----:B------:R-:W-:Y:S01]  /*0230*/  @P1 VIADD R7, R7, 0x1 ;  /* 0x0000000107071836 */ /* 0x000fe20000000000 */
[----:B------:R-:W-:-:S04]  /*0240*/  @!P2 LOP3.LUT R7, RZ, R0, RZ, 0x33, !PT ;  /* 0x00000000ff07a212 */ /* 0x000fc800078e33ff */
[----:B------:R-:W-:-:S04]  /*0250*/  IADD3 R8, PT, PT, R8, R7, RZ ;  /* 0x0000000708087210 */ /* 0x000fc80007ffe0ff */
[----:B------:R-:W-:-:S04]  /*0260*/  LOP3.LUT R2, R8, 0x3, RZ, 0xc0, !PT ;  /* 0x0000000308027812 */ /* 0x000fc800078ec0ff */
[----:B------:R-:W-:-:S13]  /*0270*/  ISETP.NE.AND P0, PT, R2, 0x3, PT ;  /* 0x000000030200780c */ /* 0x000fda0003f05270 */
[----:B0-23--:R-:W-:Y:S05]  /*0280*/  @!P0 BRA `(.L_x_72) ;  /* 0x0000000000788947 */ /* 0x00dfea0003800000 */
[----:B------:R-:W0:Y:S01]  /*0290*/  LDCU.64 UR8, c[0x0][0x380] ;  /* 0x00007000ff0877ac */ /* 0x000e220008000a00 */
[----:B------:R-:W1:Y:S01]  /*02a0*/  LDC.64 R6, c[0x0][0x390] ;  /* 0x0000e400ff067b82 */ /* 0x000e620000000a00 */
[----:B------:R-:W-:Y:S02]  /*02b0*/  IMAD.MOV.U32 R5, RZ, RZ, RZ ;  /* 0x000000ffff057224 */ /* 0x000fe400078e00ff */
[----:B------:R-:W-:Y:S02]  /*02c0*/  VIADD R2, R8, 0x1 ;  /* 0x0000000108027836 */ /* 0x000fe40000000000 */
[----:B------:R-:W-:-:S03]  /*02d0*/  IMAD.WIDE.U32 R4, R11, UR4, R4 ;  /* 0x000000040b047c25 */ /* 0x000fc6000f8e0004 */
[----:B------:R-:W-:-:S04]  /*02e0*/  LOP3.LUT R2, R2, 0x3, RZ, 0xc0, !PT ;  /* 0x0000000302027812 */ /* 0x000fc800078ec0ff */
[----:B------:R-:W-:Y:S02]  /*02f0*/  IADD3 R2, PT, PT, -R2, RZ, RZ ;  /* 0x000000ff02027210 */ /* 0x000fe40007ffe1ff */
[----:B0-----:R-:W-:-:S04]  /*0300*/  LEA R9, P0, R4, UR8, 0x2 ;  /* 0x0000000804097c11 */ /* 0x001fc8000f8010ff */
[----:B------:R-:W-:-:S09]  /*0310*/  LEA.HI.X R5, R4, UR9, R5, 0x2, P0 ;  /* 0x0000000904057c11 */ /* 0x000fd200080f1405 */
.L_x_75:
[----:B------:R-:W-:-:S05]  /*0320*/  IMAD.MOV.U32 R4, RZ, RZ, R9 ;  /* 0x000000ffff047224 */ /* 0x000fca00078e0009 */
[----:B------:R-:W2:Y:S01]  /*0330*/  LDG.E.CONSTANT R11, desc[UR6][R4.64] ;  /* 0x00000006040b7981 */ /* 0x000ea2000c1e9900 */
[----:B------:R-:W-:Y:S01]  /*0340*/  VIADD R2, R2, 0x1 ;  /* 0x0000000102027836 */ /* 0x000fe20000000000 */
[----:B------:R-:W-:Y:S01]  /*0350*/  BSSY.RECONVERGENT B1, `(.L_x_73) ;  /* 0x000000e000017945 */ /* 0x000fe20003800200 */
[----:B------:R-:W-:-:S03]  /*0360*/  IMAD.WIDE.U32 R12, R0, 0x4, R4 ;  /* 0x00000004000c7825 */ /* 0x000fc600078e0004 */
[----:B------:R-:W-:Y:S02]  /*0370*/  ISETP.NE.AND P1, PT, R2, RZ, PT ;  /* 0x000000ff0200720c */ /* 0x000fe40003f25270 */
[----:B------:R-:W-:Y:S02]  /*0380*/  MOV R9, R12 ;  /* 0x0000000c00097202 */ /* 0x000fe40000000f00 */
[----:B--2---:R-:W-:-:S04]  /*0390*/  ISETP.GE.AND P0, PT, R11, UR5, PT ;  /* 0x000000050b007c0c */ /* 0x004fc8000bf06270 */
[----:B------:R-:W-:-:S13]  /*03a0*/  ISETP.LT.OR P0, PT, R11, RZ, P0 ;  /* 0x000000ff0b00720c */ /* 0x000fda0000701670 */
[----:B------:R-:W-:Y:S05]  /*03b0*/  @P0 BRA `(.L_x_74) ;  /* 0x00000000001c0947 */ /* 0x000fea0003800000 */
[----:B-1----:R-:W-:-:S04]  /*03c0*/  IMAD.WIDE.U32 R4, R11, 0x4, R6 ;  /* 0x000000040b047825 */ /* 0x002fc800078e0006 */
[----:B------:R-:W-:-:S05]  /*03d0*/  IMAD.MOV.U32 R15, RZ, RZ, 0x1 ;  /* 0x00000001ff0f7424 */ /* 0x000fca00078e00ff */
[----:B------:R-:W2:Y:S02]  /*03e0*/  ATOMG.E.ADD.STRONG.GPU PT, R5, desc[UR6][R4.64], R15 ;  /* 0x8000000f040579a8 */ /* 0x000ea400081ef106 */
[----:B--2---:R-:W-:-:S13]  /*03f0*/  ISETP.GE.AND P0, PT, R5, UR10, PT ;  /* 0x0000000a05007c0c */ /* 0x004fda000bf06270 */
[----:B------:R-:W0:Y:S02]  /*0400*/  @!P0 LDC.64 R10, c[0x0][0x388] ;  /* 0x0000e200ff0a8b82 */ /* 0x000e240000000a00 */
[----:B0-----:R-:W-:-:S05]  /*0410*/  @!P0 IMAD.WIDE R10, R5, 0x4, R10 ;  /* 0x00000004050a8825 */ /* 0x001fca00078e020a */
[----:B------:R0:W-:Y:S02]  /*0420*/  @!P0 STG.E desc[UR6][R10.64], R3 ;  /* 0x000000030a008986 */ /* 0x0001e4000c101906 */
.L_x_74:
[----:B------:R-:W-:Y:S05]  /*0430*/  BSYNC.RECONVERGENT B1 ;  /* 0x0000000000017941 */ /* 0x000fea0003800200 */
.L_x_73:
[----:B------:R-:W-:Y:S01]  /*0440*/  IMAD.MOV.U32 R5, RZ, RZ, R13 ;  /* 0x000000ffff057224 */ /* 0x000fe200078e000d */
[----:B0-----:R-:W-:Y:S01]  /*0450*/  IADD3 R3, PT, PT, R0, R3, RZ ;  /* 0x0000000300037210 */ /* 0x001fe20007ffe0ff */
[----:B------:R-:W-:Y:S06]  /*0460*/  @P1 BRA `(.L_x_75) ;  /* 0xfffffffc00ac1947 */ /* 0x000fec000383ffff */
.L_x_72:
[----:B------:R-:W-:Y:S05]  /*0470*/  BSYNC.RECONVERGENT B0 ;  /* 0x0000000000007941 */ /* 0x000fea0003800200 */
.L_x_71:
[----:B------:R-:W0:Y:S01]  /*0480*/  LDC R2, c[0x0][0x398] ;  /* 0x0000e600ff027b82 */ /* 0x000e220000000800 */
[----:B------:R-:W-:Y:S01]  /*0490*/  ISETP.GE.U32.AND P0, PT, R8, 0x3, PT ;  /* 0x000000030800780c */ /* 0x000fe20003f06070 */
[----:B------:R-:W2:Y:S01]  /*04a0*/  LDCU UR8, c[0x0][0x3a0] ;  /* 0x00007400ff0877ac */ /* 0x000ea20008000800 */
[----:B------:R-:W3:Y:S05]  /*04b0*/  LDCU UR9, c[0x0][0x39c] ;  /* 0x00007380ff0977ac */ /* 0x000eea0008000800 */
[----:B------:R-:W4:Y:S08]  /*04c0*/  LDC.64 R4, c[0x0][0x390] ;  /* 0x0000e400ff047b82 */ /* 0x000f300000000a00 */
[----:B-1----:R-:W1:Y:S01]  /*04d0*/  LDC.64 R6, c[0x0][0x380] ;  /* 0x0000e000ff067b82 */ /* 0x002e620000000a00 */
[----:B--23--:R-:W-:Y:S05]  /*04e0*/  @!P0 EXIT ;  /* 0x000000000000894d */ /* 0x00cfea0003800000 */
.L_x_84:
[----:B-1----:R-:W-:-:S04]  /*04f0*/  IMAD.WIDE.U32 R18, R3, 0x4, R6 ;  /* 0x0000000403127825 */ /* 0x002fc800078e0006 */
[C---:B---3--:R-:W-:Y:S02]  /*0500*/  IMAD.IADD R13, R0.reuse, 0x1, R3 ;  /* 0x00000001000d7824 */ /* 0x048fe400078e0203 */
[----:B------:R-:W0:Y:S02]  /*0510*/  LDG.E.CONSTANT R19, desc[UR6][R18.64] ;  /* 0x0000000612137981 */ /* 0x000e24000c1e9900 */
[----:B--2---:R-:W-:Y:S02]  /*0520*/  IMAD.IADD R11, R0, 0x1, R13 ;  /* 0x00000001000b7824 */ /* 0x004fe400078e020d */
[----:B------:R-:W-:-:S03]  /*0530*/  IMAD.WIDE.U32 R20, R13, 0x4, R6 ;  /* 0x000000040d147825 */ /* 0x000fc600078e0006 */
[----:B------:R-:W-:Y:S01]  /*0540*/  IADD3 R9, PT, PT, R0, R11, RZ ;  /* 0x0000000b00097210 */ /* 0x000fe20007ffe0ff */
[--C-:B------:R-:W-:Y:S01]  /*0550*/  IMAD.WIDE.U32 R16, R11, 0x4, R6.reuse ;  /* 0x000000040b107825 */ /* 0x100fe200078e0006 */
[----:B------:R-:W2:Y:S03]  /*0560*/  LDG.E.CONSTANT R23, desc[UR6][R20.64] ;  /* 0x0000000614177981 */ /* 0x000ea6000c1e9900 */
[----:B------:R-:W-:Y:S02]  /*0570*/  IMAD.WIDE.U32 R14, R9, 0x4, R6 ;  /* 0x00000004090e7825 */ /* 0x000fe400078e0006 */
[----:B------:R-:W3:Y:S04]  /*0580*/  LDG.E.CONSTANT R17, desc[UR6][R16.64] ;  /* 0x0000000610117981 */ /* 0x000ee8000c1e9900 */
[----:B------:R-:W5:Y:S01]  /*0590*/  LDG.E.CONSTANT R15, desc[UR6][R14.64] ;  /* 0x000000060e0f7981 */ /* 0x000f62000c1e9900 */
[----:B------:R-:W-:Y:S01]  /*05a0*/  BSSY.RECONVERGENT B0, `(.L_x_76) ;  /* 0x0000011000007945 */ /* 0x000fe20003800200 */
[----:B0-----:R-:W-:-:S04]  /*05b0*/  ISETP.GE.AND P2, PT, R19, R2, PT ;  /* 0x000000021300720c */ /* 0x001fc80003f46270 */
[----:B------:R-:W-:Y:S02]  /*05c0*/  ISETP.LT.OR P2, PT, R19, RZ, P2 ;  /* 0x000000ff1300720c */ /* 0x000fe40001741670 */
[-C--:B--2---:R-:W-:Y:S02]  /*05d0*/  ISETP.GE.AND P0, PT, R23, R2.reuse, PT ;  /* 0x000000021700720c */ /* 0x084fe40003f06270 */
[-C--:B---3--:R-:W-:Y:S02]  /*05e0*/  ISETP.GE.AND P3, PT, R17, R2.reuse, PT ;  /* 0x000000021100720c */ /* 0x088fe40003f66270 */
[----:B-----5:R-:W-:Y:S02]  /*05f0*/  ISETP.GE.AND P1, PT, R15, R2, PT ;  /* 0x000000020f00720c */ /* 0x020fe40003f26270 */
[----:B------:R-:W-:Y:S02]  /*0600*/  ISETP.LT.OR P0, PT, R23, RZ, P0 ;  /* 0x000000ff1700720c */ /* 0x000fe40000701670 */
[----:B------:R-:W-:-:S02]  /*0610*/  ISETP.LT.OR P3, PT, R17, RZ, P3 ;  /* 0x000000ff1100720c */ /* 0x000fc40001f61670 */
[----:B------:R-:W-:Y:S01]  /*0620*/  ISETP.LT.OR P1, PT, R15, RZ, P1 ;  /* 0x000000ff0f00720c */ /* 0x000fe20000f21670 */
[----:B------:R-:W-:-:S12]  /*0630*/  @P2 BRA `(.L_x_77) ;  /* 0x00000000001c2947 */ /* 0x000fd80003800000 */
[----:B----4-:R-:W-:-:S04]  /*0640*/  IMAD.WIDE.U32 R18, R19, 0x4, R4 ;  /* 0x0000000413127825 */ /* 0x010fc800078e0004 */
[----:B------:R-:W-:-:S05]  /*0650*/  IMAD.MOV.U32 R25, RZ, RZ, 0x1 ;  /* 0x00000001ff197424 */ /* 0x000fca00078e00ff */
[----:B------:R-:W2:Y:S02]  /*0660*/  ATOMG.E.ADD.STRONG.GPU PT, R19, desc[UR6][R18.64], R25 ;  /* 0x80000019121379a8 */ /* 0x000ea400081ef106 */
[----:B--2---:R-:W-:-:S13]  /*0670*/  ISETP.GE.AND P2, PT, R19, UR8, PT ;  /* 0x0000000813007c0c */ /* 0x004fda000bf46270 */
[----:B------:R-:W0:Y:S02]  /*0680*/  @!P2 LDC.64 R20, c[0x0][0x388] ;  /* 0x0000e200ff14ab82 */ /* 0x000e240000000a00 */
[----:B0-----:R-:W-:-:S05]  /*0690*/  @!P2 IMAD.WIDE R20, R19, 0x4, R20 ;  /* 0x000000041314a825 */ /* 0x001fca00078e0214 */
[----:B------:R0:W-:Y:S02]  /*06a0*/  @!P2 STG.E desc[UR6][R20.64], R3 ;  /* 0x000000031400a986 */ /* 0x0001e4000c101906 */
.L_x_77:
[----:B------:R-:W-:Y:S05]  /*06b0*/  BSYNC.RECONVERGENT B0 ;  /* 0x0000000000007941 */ /* 0x000fea0003800200 */
.L_x_76:
[----:B------:R-:W-:Y:S04]  /*06c0*/  BSSY.RECONVERGENT B0, `(.L_x_78) ;  /* 0x0000009000007945 */ /* 0x000fe80003800200 */
[----:B------:R-:W-:Y:S05]  /*06d0*/  @P0 BRA `(.L_x_79) ;  /* 0x00000000001c0947 */ /* 0x000fea0003800000 */
[----:B----4-:R-:W-:-:S04]  /*06e0*/  IMAD.WIDE.U32 R18, R23, 0x4, R4 ;  /* 0x0000000417127825 */ /* 0x010fc800078e0004 */
[----:B0-----:R-:W-:-:S05]  /*06f0*/  IMAD.MOV.U32 R3, RZ, RZ, 0x1 ;  /* 0x00000001ff037424 */ /* 0x001fca00078e00ff */
[----:B------:R-:W2:Y:S02]  /*0700*/  ATOMG.E.ADD.STRONG.GPU PT, R19, desc[UR6][R18.64], R3 ;  /* 0x80000003121379a8 */ /* 0x000ea400081ef106 */
[----:B--2---:R-:W-:-:S13]  /*0710*/  ISETP.GE.AND P0, PT, R19, UR8, PT ;  /* 0x0000000813007c0c */ /* 0x004fda000bf06270 */
[----:B------:R-:W0:Y:S02]  /*0720*/  @!P0 LDC.64 R20, c[0x0][0x388] ;  /* 0x0000e200ff148b82 */ /* 0x000e240000000a00 */
[----:B0-----:R-:W-:-:S05]  /*0730*/  @!P0 IMAD.WIDE R20, R19, 0x4, R20 ;  /* 0x0000000413148825 */ /* 0x001fca00078e0214 */
[----:B------:R1:W-:Y:S02]  /*0740*/  @!P0 STG.E desc[UR6][R20.64], R13 ;  /* 0x0000000d14008986 */ /* 0x0003e4000c101906 */
.L_x_79:
[----:B------:R-:W-:Y:S05]  /*0750*/  BSYNC.RECONVERGENT B0 ;  /* 0x0000000000007941 */ /* 0x000fea0003800200 */
.L_x_78:
[----:B------:R-:W-:Y:S04]  /*0760*/  BSSY.RECONVERGENT B0, `(.L_x_80) ;  /* 0x0000009000007945 */ /* 0x000fe80003800200 */
[----:B------:R-:W-:Y:S05]  /*0770*/  @P3 BRA `(.L_x_81) ;  /* 0x00000000001c3947 */ /* 0x000fea0003800000 */
[----:B0-----:R-:W-:Y:S02]  /*0780*/  HFMA2 R3, -RZ, RZ, 0, 5.9604644775390625e-08 ;  /* 0x00000001ff037431 */ /* 0x001fe400000001ff */
[----:B-1--4-:R-:W-:-:S06]  /*0790*/  IMAD.WIDE.U32 R12, R17, 0x4, R4 ;  /* 0x00000004110c7825 */ /* 0x012fcc00078e0004 */
[----:B------:R-:W2:Y:S02]  /*07a0*/  ATOMG.E.ADD.STRONG.GPU PT, R13, desc[UR6][R12.64], R3 ;  /* 0x800000030c0d79a8 */ /* 0x000ea400081ef106 */
[----:B--2---:R-:W-:-:S13]  /*07b0*/  ISETP.GE.AND P0, PT, R13, UR8, PT ;  /* 0x000000080d007c0c */ /* 0x004fda000bf06270 */
[----:B------:R-:W0:Y:S02]  /*07c0*/  @!P0 LDC.64 R16, c[0x0][0x388] ;  /* 0x0000e200ff108b82 */ /* 0x000e240000000a00 */
[----:B0-----:R-:W-:-:S05]  /*07d0*/  @!P0 IMAD.WIDE R16, R13, 0x4, R16 ;  /* 0x000000040d108825 */ /* 0x001fca00078e0210 */
[----:B------:R2:W-:Y:S02]  /*07e0*/  @!P0 STG.E desc[UR6][R16.64], R11 ;  /* 0x0000000b10008986 */ /* 0x0005e4000c101906 */
.L_x_81:
[----:B------:R-:W-:Y:S05]  /*07f0*/  BSYNC.RECONVERGENT B0 ;  /* 0x0000000000007941 */ /* 0x000fea0003800200 */
.L_x_80:
[----:B------:R-:W-:Y:S04]  /*0800*/  BSSY.RECONVERGENT B0, `(.L_x_82) ;  /* 0x0000009000007945 */ /* 0x000fe80003800200 */
[----:B------:R-:W-:Y:S05]  /*0810*/  @P1 BRA `(.L_x_83) ;  /* 0x00000000001c1947 */ /* 0x000fea0003800000 */
[----:B--2-4-:R-:W-:-:S04]  /*0820*/  IMAD.WIDE.U32 R10, R15, 0x4, R4 ;  /* 0x000000040f0a7825 */ /* 0x014fc800078e0004 */
[----:B0-----:R-:W-:-:S05]  /*0830*/  IMAD.MOV.U32 R3, RZ, RZ, 0x1 ;  /* 0x00000001ff037424 */ /* 0x001fca00078e00ff */
[----:B------:R-:W2:Y:S02]  /*0840*/  ATOMG.E.ADD.STRONG.GPU PT, R11, desc[UR6][R10.64], R3 ;  /* 0x800000030a0b79a8 */ /* 0x000ea400081ef106 */
[----:B--2---:R-:W-:-:S13]  /*0850*/  ISETP.GE.AND P0, PT, R11, UR8, PT ;  /* 0x000000080b007c0c */ /* 0x004fda000bf06270 */
[----:B-1----:R-:W0:Y:S02]  /*0860*/  @!P0 LDC.64 R12, c[0x0][0x388] ;  /* 0x0000e200ff0c8b82 */ /* 0x002e240000000a00 */
[----:B0-----:R-:W-:-:S05]  /*0870*/  @!P0 IMAD.WIDE R12, R11, 0x4, R12 ;  /* 0x000000040b0c8825 */ /* 0x001fca00078e020c */
[----:B------:R3:W-:Y:S02]  /*0880*/  @!P0 STG.E desc[UR6][R12.64], R9 ;  /* 0x000000090c008986 */ /* 0x0007e4000c101906 */
.L_x_83:
[----:B------:R-:W-:Y:S05]  /*0890*/  BSYNC.RECONVERGENT B0 ;  /* 0x0000000000007941 */ /* 0x000fea0003800200 */
.L_x_82:
[----:B0-----:R-:W-:-:S04]  /*08a0*/  IADD3 R3, PT, PT, R0, R9, RZ ;  /* 0x0000000900037210 */ /* 0x001fc80007ffe0ff */
[----:B------:R-:W-:-:S13]  /*08b0*/  ISETP.GE.AND P0, PT, R3, UR9, PT ;  /* 0x0000000903007c0c */ /* 0x000fda000bf06270 */
[----:B------:R-:W-:Y:S05]  /*08c0*/  @!P0 BRA `(.L_x_84) ;  /* 0xfffffffc00088947 */ /* 0x000fea000383ffff */
[----:B------:R-:W-:Y:S05]  /*08d0*/  EXIT ;  /* 0x000000000000794d */ /* 0x000fea0003800000 */
.L_x_85:
        /* <DEDUP_REMOVED lines=10> */
.L_x_136:


//--------------------- .text.moe_align_block_size_kernel --------------------------
	.section	.text.moe_align_block_size_kernel,"ax",@progbits
	.align	128
        .global         moe_align_block_size_kernel
        .type           moe_align_block_size_kernel,@function
        .size           moe_align_block_size_kernel,(.L_x_137 - moe_align_block_size_kernel)
        .other          moe_align_block_size_kernel,@"STO_CUDA_ENTRY STV_DEFAULT"
moe_align_block_size_kernel:
.text.moe_align_block_size_kernel:
[----:B------:R-:W-:Y:S08]  /*0000*/  LDC R1, c[0x0][0x37c] ;  /* 0x0000df00ff017b82 */ /* 0x000ff00000000800 */
[----:B------:R-:W0:Y:S01]  /*0010*/  LDC R7, c[0x0][0x3a4] ;  /* 0x0000e900ff077b82 */ /* 0x000e220000000800 */
[----:B------:R-:W1:Y:S01]  /*0020*/  LDCU UR5, c[0x0][0x3ac] ;  /* 0x00007580ff0577ac */ /* 0x000e620008000800 */
[----:B------:R-:W2:Y:S06]  /*0030*/  LDCU.64 UR6, c[0x0][0x358] ;  /* 0x00006b00ff0677ac */ /* 0x000eac0008000a00 */
[----:B------:R-:W3:Y:S01]  /*0040*/  S2UR UR4, SR_CTAID.X ;  /* 0x00000000000479c3 */ /* 0x000ee20000002500 */
[----:B0-----:R-:W-:Y:S01]  /*0050*/  IABS R6, R7 ;  /* 0x0000000700067213 */ /* 0x001fe20000000000 */
[----:B------:R-:W-:-:S03]  /*0060*/  VIADD R5, R7, 0xffffffff ;  /* 0xffffffff07057836 */ /* 0x000fc60000000000 */
[----:B------:R-:W0:Y:S01]  /*0070*/  I2F.RP R4, R6 ;  /* 0x0000000600047306 */ /* 0x000e220000209400 */
[----:B-1----:R-:W-:Y:S01]  /*0080*/  VIADD R0, R5, UR5 ;  /* 0x0000000505007c36 */ /* 0x002fe20008000000 */
[----:B---3--:R-:W-:-:S06]  /*0090*/  UISETP.NE.AND UP0, UPT, UR4, 0x1, UPT ;  /* 0x000000010400788c */ /* 0x008fcc000bf05270 */
[----:B0-----:R-:W0:Y:S02]  /*00a0*/  MUFU.RCP R4, R4 ;  /* 0x0000000400047308 */ /* 0x001e240000001000 */
[----:B0-----:R-:W-:Y:S01]  /*00b0*/  VIADD R2, R4, 0xffffffe ;  /* 0x0ffffffe04027836 */ /* 0x001fe20000000000 */
[----:B------:R-:W-:Y:S02]  /*00c0*/  IABS R4, R0 ;  /* 0x0000000000047213 */ /* 0x000fe40000000000 */
[----:B------:R-:W-:-:S03]  /*00d0*/  LOP3.LUT R0, R0, R7, RZ, 0x3c, !PT ;  /* 0x0000000700007212 */ /* 0x000fc600078e3cff */
[----:B------:R0:W1:Y:S01]  /*00e0*/  F2I.FTZ.U32.TRUNC.NTZ R3, R2 ;  /* 0x0000000200037305 */ /* 0x000062000021f000 */
[----:B------:R-:W-:Y:S01]  /*00f0*/  ISETP.GE.AND P2, PT, R0, RZ, PT ;  /* 0x000000ff0000720c */ /* 0x000fe20003f46270 */
[----:B0-----:R-:W-:Y:S02]  /*0100*/  HFMA2 R2, -RZ, RZ, 0, 0 ;  /* 0x00000000ff027431 */ /* 0x001fe400000001ff */
[----:B-1----:R-:W-:-:S04]  /*0110*/  IMAD.MOV R9, RZ, RZ, -R3 ;  /* 0x000000ffff097224 */ /* 0x002fc800078e0a03 */
[----:B------:R-:W-:-:S04]  /*0120*/  IMAD R9, R9, R6, RZ ;  /* 0x0000000609097224 */ /* 0x000fc800078e02ff */
[----:B------:R-:W-:-:S06]  /*0130*/  IMAD.HI.U32 R3, R3, R9, R2 ;  /* 0x0000000903037227 */ /* 0x000fcc00078e0002 */
[----:B------:R-:W-:-:S04]  /*0140*/  IMAD.HI.U32 R2, R3, R4, RZ ;  /* 0x0000000403027227 */ /* 0x000fc800078e00ff */
[----:B------:R-:W-:-:S04]  /*0150*/  IMAD.MOV R3, RZ, RZ, -R2 ;  /* 0x000000ffff037224 */ /* 0x000fc800078e0a02 */
[C---:B------:R-:W-:Y:S02]  /*0160*/  IMAD R3, R6.reuse, R3, R4 ;  /* 0x0000000306037224 */ /* 0x040fe400078e0204 */
[----:B------:R-:W0:Y:S03]  /*0170*/  S2R R4, SR_TID.X ;  /* 0x0000000000047919 */ /* 0x000e260000002100 */
[----:B------:R-:W-:-:S13]  /*0180*/  ISETP.GT.U32.AND P1, PT, R6, R3, PT ;  /* 0x000000030600720c */ /* 0x000fda0003f24070 */
[----:B------:R-:W-:Y:S02]  /*0190*/  @!P1 IMAD.IADD R3, R3, 0x1, -R6 ;  /* 0x0000000103039824 */ /* 0x000fe400078e0a06 */
[----:B------:R-:W-:Y:S01]  /*01a0*/  @!P1 VIADD R2, R2, 0x1 ;  /* 0x0000000102029836 */ /* 0x000fe20000000000 */
[----:B------:R-:W-:Y:S02]  /*01b0*/  ISETP.NE.AND P1, PT, R7, RZ, PT ;  /* 0x000000ff0700720c */ /* 0x000fe40003f25270 */
[----:B------:R-:W-:Y:S02]  /*01c0*/  ISETP.GE.U32.AND P0, PT, R3, R6, PT ;  /* 0x000000060300720c */ /* 0x000fe40003f06070 */
[----:B------:R-:W1:Y:S11]  /*01d0*/  LDC R3, c[0x0][0x360] ;  /* 0x0000d800ff037b82 */ /* 0x000e760000000800 */
[----:B------:R-:W-:-:S05]  /*01e0*/  @P0 IADD3 R2, PT, PT, R2, 0x1, RZ ;  /* 0x0000000102020810 */ /* 0x000fca0007ffe0ff */
[----:B------:R-:W-:-:S04]  /*01f0*/  IMAD.MOV.U32 R0, RZ, RZ, R2 ;  /* 0x000000ffff007224 */ /* 0x000fc800078e0002 */
[----:B------:R-:W-:Y:S01]  /*0200*/  @!P2 IMAD.MOV R0, RZ, RZ, -R0 ;  /* 0x000000ffff00a224 */ /* 0x000fe200078e0a00 */
[----:B------:R-:W-:Y:S01]  /*0210*/  @!P1 LOP3.LUT R0, RZ, R7, RZ, 0x33, !PT ;  /* 0x00000007ff009212 */ /* 0x000fe200078e33ff */
[----:B0-2---:R-:W-:Y:S06]  /*0220*/  BRA.U UP0, `(.L_x_86) ;  /* 0x0000000100f87547 */ /* 0x005fec000b800000 */
[----:B------:R-:W-:-:S13]  /*0230*/  ISETP.GE.AND P0, PT, R4, UR5, PT ;  /* 0x0000000504007c0c */ /* 0x000fda000bf06270 */
[----:B------:R-:W-:Y:S05]  /*0240*/  @P0 EXIT ;  /* 0x000000000000094d */ /* 0x000fea0003800000 */
[----:B-1----:R-:W0:Y:S01]  /*0250*/  I2F.U32.RP R8, R3 ;  /* 0x0000000300087306 */ /* 0x002e220000209000 */
[----:B------:R-:W-:Y:S01]  /*0260*/  IMAD.IADD R0, R4, 0x1, R3 ;  /* 0x0000000104007824 */ /* 0x000fe200078e0203 */
[----:B------:R-:W-:Y:S01]  /*0270*/  ISETP.NE.U32.AND P2, PT, R3, RZ, PT ;  /* 0x000000ff0300720c */ /* 0x000fe20003f45070 */
[----:B------:R-:W-:Y:S03]  /*0280*/  BSSY.RECONVERGENT B0, `(.L_x_87) ;  /* 0x0000026000007945 */ /* 0x000fe60003800200 */
[C---:B------:R-:W-:Y:S02]  /*0290*/  ISETP.GE.U32.AND P0, PT, R0.reuse, UR5, PT ;  /* 0x0000000500007c0c */ /* 0x040fe4000bf06070 */
[----:B------:R-:W-:Y:S01]  /*02a0*/  VIMNMX.U32 R5, PT, PT, R0, UR5, !PT ;  /* 0x0000000500057c48 */ /* 0x000fe2000ffe0000 */
[----:B0-----:R-:W0:Y:S02]  /*02b0*/  MUFU.RCP R8, R8 ;  /* 0x0000000800087308 */ /* 0x001e240000001000 */
[----:B0-----:R-:W-:-:S06]  /*02c0*/  VIADD R6, R8, 0xffffffe ;  /* 0x0ffffffe08067836 */ /* 0x001fcc0000000000 */
[----:B------:R0:W1:Y:S02]  /*02d0*/  F2I.FTZ.U32.TRUNC.NTZ R7, R6 ;  /* 0x0000000600077305 */ /* 0x000064000021f000 */
[----:B0-----:R-:W-:Y:S01]  /*02e0*/  IMAD.MOV.U32 R6, RZ, RZ, RZ ;  /* 0x000000ffff067224 */ /* 0x001fe200078e00ff */
[----:B-1----:R-:W-:-:S05]  /*02f0*/  IADD3 R2, PT, PT, RZ, -R7, RZ ;  /* 0x80000007ff027210 */ /* 0x002fca0007ffe0ff */
[----:B------:R-:W-:Y:S01]  /*0300*/  IMAD R9, R2, R3, RZ ;  /* 0x0000000302097224 */ /* 0x000fe200078e02ff */
[----:B------:R-:W-:-:S03]  /*0310*/  SEL R2, RZ, 0x1, P0 ;  /* 0x00000001ff027807 */ /* 0x000fc60000000000 */
[----:B------:R-:W-:Y:S01]  /*0320*/  IMAD.HI.U32 R7, R7, R9, R6 ;  /* 0x0000000907077227 */ /* 0x000fe200078e0006 */
[----:B------:R-:W-:-:S05]  /*0330*/  IADD3 R0, PT, PT, R5, -R0, -R2 ;  /* 0x8000000005007210 */ /* 0x000fca0007ffe802 */
[----:B------:R-:W-:-:S04]  /*0340*/  IMAD.HI.U32 R7, R7, R0, RZ ;  /* 0x0000000007077227 */ /* 0x000fc800078e00ff */
[----:B------:R-:W-:-:S04]  /*0350*/  IMAD.MOV R5, RZ, RZ, -R7 ;  /* 0x000000ffff057224 */ /* 0x000fc800078e0a07 */
[----:B------:R-:W-:-:S05]  /*0360*/  IMAD R0, R3, R5, R0 ;  /* 0x0000000503007224 */ /* 0x000fca00078e0200 */
[----:B------:R-:W-:-:S13]  /*0370*/  ISETP.GE.U32.AND P0, PT, R0, R3, PT ;  /* 0x000000030000720c */ /* 0x000fda0003f06070 */
[----:B------:R-:W-:Y:S01]  /*0380*/  @P0 IADD3 R0, PT, PT, R0, -R3, RZ ;  /* 0x8000000300000210 */ /* 0x000fe20007ffe0ff */
[----:B------:R-:W-:-:S03]  /*0390*/  @P0 VIADD R7, R7, 0x1 ;  /* 0x0000000107070836 */ /* 0x000fc60000000000 */
[----:B------:R-:W-:-:S13]  /*03a0*/  ISETP.GE.U32.AND P1, PT, R0, R3, PT ;  /* 0x000000030000720c */ /* 0x000fda0003f26070 */
[----:B------:R-:W-:Y:S01]  /*03b0*/  @P1 VIADD R7, R7, 0x1 ;  /* 0x0000000107071836 */ /* 0x000fe20000000000 */
[----:B------:R-:W-:-:S05]  /*03c0*/  @!P2 LOP3.LUT R7, RZ, R3, RZ, 0x33, !PT ;  /* 0x00000003ff07a212 */ /* 0x000fca00078e33ff */
[----:B------:R-:W-:-:S05]  /*03d0*/  IMAD.IADD R0, R2, 0x1, R7 ;  /* 0x0000000102007824 */ /* 0x000fca00078e0207 */
[C---:B------:R-:W-:Y:S02]  /*03e0*/  LOP3.LUT R2, R0.reuse, 0x3, RZ, 0xc0, !PT ;  /* 0x0000000300027812 */ /* 0x040fe400078ec0ff */
[----:B------:R-:W-:Y:S02]  /*03f0*/  ISETP.GE.U32.AND P1, PT, R0, 0x3, PT ;  /* 0x000000030000780c */ /* 0x000fe40003f26070 */
[----:B------:R-:W-:-:S13]  /*0400*/  ISETP.NE.AND P0, PT, R2, 0x3, PT ;  /* 0x000000030200780c */ /* 0x000fda0003f05270 */
[----:B------:R-:W-:Y:S05]  /*0410*/  @!P0 BRA `(.L_x_88) ;  /* 0x0000000000308947 */ /* 0x000fea0003800000 */
[----:B------:R-:W0:Y:S01]  /*0420*/  LDC.64 R6, c[0x0][0x388] ;  /* 0x0000e200ff067b82 */ /* 0x000e220000000a00 */
[----:B------:R-:W-:-:S04]  /*0430*/  IADD3 R0, PT, PT, R0, 0x1, RZ ;  /* 0x0000000100007810 */ /* 0x000fc80007ffe0ff */
[----:B------:R-:W-:-:S03]  /*0440*/  LOP3.LUT R0, R0, 0x3, RZ, 0xc0, !PT ;  /* 0x0000000300007812 */ /* 0x000fc600078ec0ff */
[----:B------:R-:W1:Y:S01]  /*0450*/  LDC R5, c[0x0][0x3a8] ;  /* 0x0000ea00ff057b82 */ /* 0x000e620000000800 */
[----:B0-----:R-:W-:-:S04]  /*0460*/  IMAD.WIDE.U32 R6, R4, 0x4, R6 ;  /* 0x0000000404067825 */ /* 0x001fc800078e0006 */
[----:B------:R-:W-:Y:S02]  /*0470*/  IMAD R4, R0, R3, R4 ;  /* 0x0000000300047224 */ /* 0x000fe400078e0204 */
[----:B------:R-:W-:-:S07]  /*0480*/  IMAD.MOV R0, RZ, RZ, -R0 ;  /* 0x000000ffff007224 */ /* 0x000fce00078e0a00 */
.L_x_89:
[----:B------:R-:W-:Y:S01]  /*0490*/  VIADD R0, R0, 0x1 ;  /* 0x0000000100007836 */ /* 0x000fe20000000000 */
[----:B-1----:R0:W-:Y:S04]  /*04a0*/  STG.E desc[UR6][R6.64], R5 ;  /* 0x0000000506007986 */ /* 0x0021e8000c101906 */
[----:B------:R-:W-:Y:S01]  /*04b0*/  ISETP.NE.AND P0, PT, R0, RZ, PT ;  /* 0x000000ff0000720c */ /* 0x000fe20003f05270 */
[----:B0-----:R-:W-:-:S12]  /*04c0*/  IMAD.WIDE.U32 R6, R3, 0x4, R6 ;  /* 0x0000000403067825 */ /* 0x001fd800078e0006 */
[----:B------:R-:W-:Y:S05]  /*04d0*/  @P0 BRA `(.L_x_89) ;  /* 0xfffffffc00ec0947 */ /* 0x000fea000383ffff */
.L_x_88:
[----:B------:R-:W-:Y:S05]  /*04e0*/  BSYNC.RECONVERGENT B0 ;  /* 0x0000000000007941 */ /* 0x000fea0003800200 */
.L_x_87:
[----:B------:R-:W-:Y:S05]  /*04f0*/  @!P1 EXIT ;  /* 0x000000000000994d */ /* 0x000fea0003800000 */
[----:B------:R-:W0:Y:S08]  /*0500*/  LDC R5, c[0x0][0x3a8] ;  /* 0x0000ea00ff057b82 */ /* 0x000e300000000800 */
[----:B------:R-:W1:Y:S02]  /*0510*/  LDC.64 R14, c[0x0][0x388] ;  /* 0x0000e200ff0e7b82 */ /* 0x000e640000000a00 */
.L_x_90:
[----:B------:R-:W-:Y:S02]  /*0520*/  IMAD.IADD R8, R3, 0x1, R4 ;  /* 0x0000000103087824 */ /* 0x000fe400078e0204 */
[----:B-1----:R-:W-:-:S03]  /*0530*/  IMAD.WIDE.U32 R6, R4, 0x4, R14 ;  /* 0x0000000404067825 */ /* 0x002fc600078e000e */
[C---:B------:R-:W-:Y:S01]  /*0540*/  IADD3 R10, PT, PT, R8.reuse, R3, RZ ;  /* 0x00000003080a7210 */ /* 0x040fe20007ffe0ff */
[----:B------:R-:W-:Y:S01]  /*0550*/  IMAD.WIDE.U32 R8, R8, 0x4, R14 ;  /* 0x0000000408087825 */ /* 0x000fe200078e000e */
[----:B0-----:R2:W-:Y:S03]  /*0560*/  STG.E desc[UR6][R6.64], R5 ;  /* 0x0000000506007986 */ /* 0x0015e6000c101906 */
[C---:B------:R-:W-:Y:S01]  /*0570*/  IMAD.IADD R0, R10.reuse, 0x1, R3 ;  /* 0x000000010a007824 */ /* 0x040fe200078e0203 */
[----:B------:R2:W-:Y:S01]  /*0580*/  STG.E desc[UR6][R8.64], R5 ;  /* 0x0000000508007986 */ /* 0x0005e2000c101906 */
[----:B------:R-:W-:-:S04]  /*0590*/  IMAD.WIDE.U32 R10, R10, 0x4, R14 ;  /* 0x000000040a0a7825 */ /* 0x000fc800078e000e */
[C---:B------:R-:W-:Y:S01]  /*05a0*/  IMAD.WIDE.U32 R12, R0.reuse, 0x4, R14 ;  /* 0x00000004000c7825 */ /* 0x040fe200078e000e */
[----:B------:R2:W-:Y:S03]  /*05b0*/  STG.E desc[UR6][R10.64], R5 ;  /* 0x000000050a007986 */ /* 0x0005e6000c101906 */
[----:B------:R-:W-:Y:S01]  /*05c0*/  IMAD.IADD R4, R0, 0x1, R3 ;  /* 0x0000000100047824 */ /* 0x000fe200078e0203 */
[----:B------:R2:W-:Y:S04]  /*05d0*/  STG.E desc[UR6][R12.64], R5 ;  /* 0x000000050c007986 */ /* 0x0005e8000c101906 */
[----:B------:R-:W-:-:S13]  /*05e0*/  ISETP.GE.AND P0, PT, R4, UR5, PT ;  /* 0x0000000504007c0c */ /* 0x000fda000bf06270 */
[----:B--2---:R-:W-:Y:S05]  /*05f0*/  @!P0 BRA `(.L_x_90) ;  /* 0xfffffffc00c88947 */ /* 0x004fea000383ffff */
[----:B------:R-:W-:Y:S05]  /*0600*/  EXIT ;  /* 0x000000000000794d */ /* 0x000fea0003800000 */
.L_x_86:
[----:B------:R-:W0:Y:S01]  /*0610*/  S2UR UR5, SR_CgaCtaId ;  /* 0x00000000000579c3 */ /* 0x000e220000008800 */
[----:B------:R-:W2:Y:S01]  /*0620*/  LDCU UR8, c[0x0][0x3a0] ;  /* 0x00007400ff0877ac */ /* 0x000ea20008000800 */
[----:B------:R-:W-:Y:S01]  /*0630*/  BSSY.RECONVERGENT B0, `(.L_x_91) ;  /* 0x000006e000007945 */ /* 0x000fe20003800200 */
[----:B------:R-:W-:Y:S01]  /*0640*/  UMOV UR4, 0x400 ;  /* 0x0000040000047882 */ /* 0x000fe20000000000 */
[----:B------:R-:W3:Y:S01]  /*0650*/  LDCU UR9, c[0x0][0x3a0] ;  /* 0x00007400ff0977ac */ /* 0x000ee20008000800 */
[----:B------:R-:W-:Y:S01]  /*0660*/  UIADD3 UR4, UPT, UPT, UR4, 0x10a0, URZ ;  /* 0x000010a004047890 */ /* 0x000fe2000fffe0ff */
[----:B--2---:R-:W-:Y:S01]  /*0670*/  IMAD.U32 R2, RZ, RZ, UR8 ;  /* 0x00000008ff027e24 */ /* 0x004fe2000f8e00ff */
[----:B------:R-:W2:Y:S02]  /*0680*/  LDCU UR8, c[0x0][0x3a8] ;  /* 0x00007500ff0877ac */ /* 0x000ea40008000800 */
[----:B0-----:R-:W-:Y:S02]  /*0690*/  ULEA UR4, UR5, UR4, 0x18 ;  /* 0x0000000405047291 */ /* 0x001fe4000f8ec0ff */
[C---:B------:R-:W-:Y:S01]  /*06a0*/  ISETP.GE.AND P0, PT, R4.reuse, R2, PT ;  /* 0x000000020400720c */ /* 0x040fe20003f06270 */
[----:B------:R-:W0:Y:S03]  /*06b0*/  LDCU UR5, c[0x0][0x3a8] ;  /* 0x00007500ff0577ac */ /* 0x000e260008000800 */
[----:B------:R-:W-:-:S09]  /*06c0*/  LEA R6, R4, UR4, 0x2 ;  /* 0x0000000404067c11 */ /* 0x000fd2000f8e10ff */
[----:B------:R4:W-:Y:S01]  /*06d0*/  @!P0 STS [R6], RZ ;  /* 0x000000ff06008388 */ /* 0x0009e20000000800 */
[----:B------:R-:W-:Y:S01]  /*06e0*/  BAR.SYNC.DEFER_BLOCKING 0x0 ;  /* 0x0000000000007b1d */ /* 0x000fe20000010000 */
[----:B0-----:R-:W-:-:S13]  /*06f0*/  ISETP.GE.AND P0, PT, R4, UR5, PT ;  /* 0x0000000504007c0c */ /* 0x001fda000bf06270 */
[----:B--234-:R-:W-:Y:S05]  /*0700*/  @P0 BRA `(.L_x_92) ;  /* 0x0000000400800947 */ /* 0x01cfea0003800000 */
[----:B-1----:R-:W0:Y:S01]  /*0710*/  I2F.U32.RP R12, R3 ;  /* 0x00000003000c7306 */ /* 0x002e220000209000 */
[----:B------:R-:W-:Y:S01]  /*0720*/  IMAD.IADD R11, R4, 0x1, R3 ;  /* 0x00000001040b7824 */ /* 0x000fe200078e0203 */
[----:B------:R-:W-:Y:S01]  /*0730*/  ISETP.NE.U32.AND P2, PT, R3, RZ, PT ;  /* 0x000000ff0300720c */ /* 0x000fe20003f45070 */
[----:B------:R-:W-:Y:S03]  /*0740*/  BSSY.RECONVERGENT B1, `(.L_x_93) ;  /* 0x000002e000017945 */ /* 0x000fe60003800200 */
[C---:B------:R-:W-:Y:S02]  /*0750*/  ISETP.GE.U32.AND P0, PT, R11.reuse, UR5, PT ;  /* 0x000000050b007c0c */ /* 0x040fe4000bf06070 */
[----:B------:R-:W-:Y:S02]  /*0760*/  VIMNMX.U32 R7, PT, PT, R11, UR5, !PT ;  /* 0x000000050b077c48 */ /* 0x000fe4000ffe0000 */
[----:B------:R-:W-:Y:S01]  /*0770*/  SEL R10, RZ, 0x1, P0 ;  /* 0x00000001ff0a7807 */ /* 0x000fe20000000000 */
[----:B0-----:R-:W0:Y:S02]  /*0780*/  MUFU.RCP R12, R12 ;  /* 0x0000000c000c7308 */ /* 0x001e240000001000 */
[----:B0-----:R-:W-:-:S06]  /*0790*/  IADD3 R9, PT, PT, R12, 0xffffffe, RZ ;  /* 0x0ffffffe0c097810 */ /* 0x001fcc0007ffe0ff */
[----:B------:R-:W0:Y:S02]  /*07a0*/  F2I.FTZ.U32.TRUNC.NTZ R9, R9 ;  /* 0x0000000900097305 */ /* 0x000e24000021f000 */
[----:B0-----:R-:W-:-:S04]  /*07b0*/  IMAD.MOV R8, RZ, RZ, -R9 ;  /* 0x000000ffff087224 */ /* 0x001fc800078e0a09 */
[----:B------:R-:W-:Y:S02]  /*07c0*/  IMAD R13, R8, R3, RZ ;  /* 0x00000003080d7224 */ /* 0x000fe400078e02ff */
[----:B------:R-:W-:-:S04]  /*07d0*/  IMAD.MOV.U32 R8, RZ, RZ, RZ ;  /* 0x000000ffff087224 */ /* 0x000fc800078e00ff */
[----:B------:R-:W-:Y:S01]  /*07e0*/  IMAD.HI.U32 R13, R9, R13, R8 ;  /* 0x0000000d090d7227 */ /* 0x000fe200078e0008 */
[----:B------:R-:W-:-:S05]  /*07f0*/  IADD3 R8, PT, PT, R7, -R11, -R10 ;  /* 0x8000000b07087210 */ /* 0x000fca0007ffe80a */
[----:B------:R-:W-:-:S05]  /*0800*/  IMAD.HI.U32 R7, R13, R8, RZ ;  /* 0x000000080d077227 */ /* 0x000fca00078e00ff */
[----:B------:R-:W-:-:S05]  /*0810*/  IADD3 R9, PT, PT, -R7, RZ, RZ ;  /* 0x000000ff07097210 */ /* 0x000fca0007ffe1ff */
[----:B------:R-:W-:-:S05]  /*0820*/  IMAD R8, R3, R9, R8 ;  /* 0x0000000903087224 */ /* 0x000fca00078e0208 */
[----:B------:R-:W-:-:S13]  /*0830*/  ISETP.GE.U32.AND P0, PT, R8, R3, PT ;  /* 0x000000030800720c */ /* 0x000fda0003f06070 */
[----:B------:R-:W-:Y:S02]  /*0840*/  @P0 IMAD.IADD R8, R8, 0x1, -R3 ;  /* 0x0000000108080824 */ /* 0x000fe400078e0a03 */
[----:B------:R-:W-:-:S03]  /*0850*/  @P0 VIADD R7, R7, 0x1 ;  /* 0x0000000107070836 */ /* 0x000fc60000000000 */
[----:B------:R-:W-:-:S13]  /*0860*/  ISETP.GE.U32.AND P1, PT, R8, R3, PT ;  /* 0x000000030800720c */ /* 0x000fda0003f26070 */
[----:B------:R-:W-:Y:S01]  /*0870*/  @P1 VIADD R7, R7, 0x1 ;  /* 0x0000000107071836 */ /* 0x000fe20000000000 */
[----:B------:R-:W-:-:S04]  /*0880*/  @!P2 LOP3.LUT R7, RZ, R3, RZ, 0x33, !PT ;  /* 0x00000003ff07a212 */ /* 0x000fc800078e33ff */
[----:B------:R-:W-:-:S04]  /*0890*/  IADD3 R12, PT, PT, R10, R7, RZ ;  /* 0x000000070a0c7210 */ /* 0x000fc80007ffe0ff */
[----:B------:R-:W-:-:S04]  /*08a0*/  LOP3.LUT R7, R12, 0x3, RZ, 0xc0, !PT ;  /* 0x000000030c077812 */ /* 0x000fc800078ec0ff */
[----:B------:R-:W-:Y:S01]  /*08b0*/  ISETP.NE.AND P0, PT, R7, 0x3, PT ;  /* 0x000000030700780c */ /* 0x000fe20003f05270 */
[----:B------:R-:W-:-:S12]  /*08c0*/  IMAD.MOV.U32 R7, RZ, RZ, R4 ;  /* 0x000000ffff077224 */ /* 0x000fd800078e0004 */
[----:B------:R-:W-:Y:S05]  /*08d0*/  @!P0 BRA `(.L_x_94) ;  /* 0x0000000000508947 */ /* 0x000fea0003800000 */
[----:B------:R-:W0:Y:S01]  /*08e0*/  LDC.64 R8, c[0x0][0x380] ;  /* 0x0000e000ff087b82 */ /* 0x000e220000000a00 */
[----:B------:R-:W-:-:S05]  /*08f0*/  VIADD R2, R12, 0x1 ;  /* 0x000000010c027836 */ /* 0x000fca0000000000 */
[----:B------:R-:W-:Y:S02]  /*0900*/  LOP3.LUT R2, R2, 0x3, RZ, 0xc0, !PT ;  /* 0x0000000302027812 */ /* 0x000fe400078ec0ff */
[----:B------:R-:W1:Y:S03]  /*0910*/  LDC R13, c[0x0][0x3a0] ;  /* 0x0000e800ff0d7b82 */ /* 0x000e660000000800 */
[----:B------:R-:W-:Y:S02]  /*0920*/  IMAD R7, R2, R3, R4 ;  /* 0x0000000302077224 */ /* 0x000fe400078e0204 */
[----:B------:R-:W-:Y:S02]  /*0930*/  IMAD.MOV R10, RZ, RZ, -R2 ;  /* 0x000000ffff0a7224 */ /* 0x000fe400078e0a02 */
[----:B0-----:R-:W-:-:S07]  /*0940*/  IMAD.WIDE.U32 R8, R4, 0x4, R8 ;  /* 0x0000000404087825 */ /* 0x001fce00078e0008 */
.L_x_97:
[----:B0-----:R-:W2:Y:S01]  /*0950*/  LDG.E.CONSTANT R11, desc[UR6][R8.64] ;  /* 0x00000006080b7981 */ /* 0x001ea2000c1e9900 */
[----:B-1----:R-:W-:Y:S01]  /*0960*/  MOV R2, R13 ;  /* 0x0000000d00027202 */ /* 0x002fe20000000f00 */
[----:B------:R-:W-:Y:S01]  /*0970*/  VIADD R10, R10, 0x1 ;  /* 0x000000010a0a7836 */ /* 0x000fe20000000000 */
[----:B------:R-:W-:Y:S04]  /*0980*/  BSSY.RECONVERGENT B2, `(.L_x_95) ;  /* 0x0000007000027945 */ /* 0x000fe80003800200 */
[----:B------:R-:W-:Y:S02]  /*0990*/  ISETP.NE.AND P1, PT, R10, RZ, PT ;  /* 0x000000ff0a00720c */ /* 0x000fe40003f25270 */
[----:B--2---:R-:W-:-:S04]  /*09a0*/  ISETP.GE.AND P0, PT, R11, R2, PT ;  /* 0x000000020b00720c */ /* 0x004fc80003f06270 */
[----:B------:R-:W-:-:S13]  /*09b0*/  ISETP.LT.OR P0, PT, R11, RZ, P0 ;  /* 0x000000ff0b00720c */ /* 0x000fda0000701670 */
[----:B------:R-:W-:Y:S05]  /*09c0*/  @P0 BRA `(.L_x_96) ;  /* 0x0000000000080947 */ /* 0x000fea0003800000 */
[----:B------:R-:W-:-:S05]  /*09d0*/  LEA R11, R11, UR4, 0x2 ;  /* 0x000000040b0b7c11 */ /* 0x000fca000f8e10ff */
[----:B------:R0:W-:Y:S02]  /*09e0*/  ATOMS.POPC.INC.32 RZ, [R11+URZ] ;  /* 0x000000000bff7f8c */ /* 0x0001e4000d8000ff */
.L_x_96:
[----:B------:R-:W-:Y:S05]  /*09f0*/  BSYNC.RECONVERGENT B2 ;  /* 0x0000000000027941 */ /* 0x000fea0003800200 */
.L_x_95:
[----:B------:R-:W-:Y:S01]  /*0a00*/  IMAD.WIDE.U32 R8, R3, 0x4, R8 ;  /* 0x0000000403087825 */ /* 0x000fe200078e0008 */
[----:B------:R-:W-:Y:S06]  /*0a10*/  @P1 BRA `(.L_x_97) ;  /* 0xfffffffc00cc1947 */ /* 0x000fec000383ffff */
.L_x_94:
[----:B------:R-:W-:Y:S05]  /*0a20*/  BSYNC.RECONVERGENT B1 ;  /* 0x0000000000017941 */ /* 0x000fea0003800200 */
.L_x_93:
[----:B------:R-:W2:Y:S01]  /*0a30*/  LDC.64 R8, c[0x0][0x380] ;  /* 0x0000e000ff087b82 */ /* 0x000ea20000000a00 */
[----:B------:R-:W-:-:S13]  /*0a40*/  ISETP.GE.U32.AND P0, PT, R12, 0x3, PT ;  /* 0x000000030c00780c */ /* 0x000fda0003f06070 */
[----:B------:R-:W-:Y:S05]  /*0a50*/  @!P0 BRA `(.L_x_92) ;  /* 0x0000000000ac8947 */ /* 0x000fea0003800000 */
.L_x_106:
[----:B0-2---:R-:W-:-:S04]  /*0a60*/  IMAD.WIDE.U32 R10, R7, 0x4, R8 ;  /* 0x00000004070a7825 */ /* 0x005fc800078e0008 */
[----:B------:R-:W-:Y:S02]  /*0a70*/  IMAD.IADD R12, R3, 0x1, R7 ;  /* 0x00000001030c7824 */ /* 0x000fe400078e0207 */
[----:B------:R-:W2:Y:S02]  /*0a80*/  LDG.E.CONSTANT R11, desc[UR6][R10.64] ;  /* 0x000000060a0b7981 */ /* 0x000ea4000c1e9900 */
[C---:B------:R-:W-:Y:S02]  /*0a90*/  IMAD.IADD R14, R12.reuse, 0x1, R3 ;  /* 0x000000010c0e7824 */ /* 0x040fe400078e0203 */
[----:B------:R-:W-:-:S03]  /*0aa0*/  IMAD.WIDE.U32 R12, R12, 0x4, R8 ;  /* 0x000000040c0c7825 */ /* 0x000fc600078e0008 */
[C---:B------:R-:W-:Y:S01]  /*0ab0*/  IADD3 R18, PT, PT, R14.reuse, R3, RZ ;  /* 0x000000030e127210 */ /* 0x040fe20007ffe0ff */
[--C-:B------:R-:W-:Y:S02]  /*0ac0*/  IMAD.WIDE.U32 R14, R14, 0x4, R8.reuse ;  /* 0x000000040e0e7825 */ /* 0x100fe400078e0008 */
[----:B------:R-:W3:Y:S02]  /*0ad0*/  LDG.E.CONSTANT R13, desc[UR6][R12.64] ;  /* 0x000000060c0d7981 */ /* 0x000ee4000c1e9900 */
[----:B------:R-:W-:Y:S02]  /*0ae0*/  IMAD.WIDE.U32 R16, R18, 0x4, R8 ;  /* 0x0000000412107825 */ /* 0x000fe400078e0008 */
[----:B------:R-:W4:Y:S04]  /*0af0*/  LDG.E.CONSTANT R15, desc[UR6][R14.64] ;  /* 0x000000060e0f7981 */ /* 0x000f28000c1e9900 */
[----:B------:R-:W5:Y:S01]  /*0b00*/  LDG.E.CONSTANT R17, desc[UR6][R16.64] ;  /* 0x0000000610117981 */ /* 0x000f62000c1e9900 */
[----:B------:R-:W-:Y:S01]  /*0b10*/  IMAD.U32 R2, RZ, RZ, UR9 ;  /* 0x00000009ff027e24 */ /* 0x000fe2000f8e00ff */
[----:B------:R-:W-:Y:S04]  /*0b20*/  BSSY.RECONVERGENT B1, `(.L_x_98) ;  /* 0x000000c000017945 */ /* 0x000fe80003800200 */
[----:B--2---:R-:W-:-:S04]  /*0b30*/  ISETP.GE.AND P1, PT, R11, R2, PT ;  /* 0x000000020b00720c */ /* 0x004fc80003f26270 */
[----:B------:R-:W-:Y:S02]  /*0b40*/  ISETP.LT.OR P1, PT, R11, RZ, P1 ;  /* 0x000000ff0b00720c */ /* 0x000fe40000f21670 */
[-C--:B---3--:R-:W-:Y:S02]  /*0b50*/  ISETP.GE.AND P2, PT, R13, R2.reuse, PT ;  /* 0x000000020d00720c */ /* 0x088fe40003f46270 */
[-C--:B----4-:R-:W-:Y:S02]  /*0b60*/  ISETP.GE.AND P3, PT, R15, R2.reuse, PT ;  /* 0x000000020f00720c */ /* 0x090fe40003f66270 */
[----:B-----5:R-:W-:Y:S02]  /*0b70*/  ISETP.GE.AND P0, PT, R17, R2, PT ;  /* 0x000000021100720c */ /* 0x020fe40003f06270 */
[----:B------:R-:W-:Y:S02]  /*0b80*/  ISETP.LT.OR P2, PT, R13, RZ, P2 ;  /* 0x000000ff0d00720c */ /* 0x000fe40001741670 */
[----:B------:R-:W-:-:S02]  /*0b90*/  ISETP.LT.OR P3, PT, R15, RZ, P3 ;  /* 0x000000ff0f00720c */ /* 0x000fc40001f61670 */
[----:B------:R-:W-:Y:S01]  /*0ba0*/  ISETP.LT.OR P0, PT, R17, RZ, P0 ;  /* 0x000000ff1100720c */ /* 0x000fe20000701670 */
[----:B------:R-:W-:-:S12]  /*0bb0*/  @P1 BRA `(.L_x_99) ;  /* 0x0000000000081947 */ /* 0x000fd80003800000 */
[----:B------:R-:W-:-:S05]  /*0bc0*/  LEA R7, R11, UR4, 0x2 ;  /* 0x000000040b077c11 */ /* 0x000fca000f8e10ff */
[----:B------:R0:W-:Y:S02]  /*0bd0*/  ATOMS.POPC.INC.32 RZ, [R7+URZ] ;  /* 0x0000000007ff7f8c */ /* 0x0001e4000d8000ff */
.L_x_99:
[----:B------:R-:W-:Y:S05]  /*0be0*/  BSYNC.RECONVERGENT B1 ;  /* 0x0000000000017941 */ /* 0x000fea0003800200 */
.L_x_98:
[----:B------:R-:W-:Y:S04]  /*0bf0*/  BSSY.RECONVERGENT B1, `(.L_x_100) ;  /* 0x0000004000017945 */ /* 0x000fe80003800200 */
[----:B------:R-:W-:Y:S05]  /*0c00*/  @P2 BRA `(.L_x_101) ;  /* 0x0000000000082947 */ /* 0x000fea0003800000 */
[----:B0-----:R-:W-:-:S05]  /*0c10*/  LEA R7, R13, UR4, 0x2 ;  /* 0x000000040d077c11 */ /* 0x001fca000f8e10ff */
[----:B------:R1:W-:Y:S02]  /*0c20*/  ATOMS.POPC.INC.32 RZ, [R7+URZ] ;  /* 0x0000000007ff7f8c */ /* 0x0003e4000d8000ff */
.L_x_101:
[----:B------:R-:W-:Y:S05]  /*0c30*/  BSYNC.RECONVERGENT B1 ;  /* 0x0000000000017941 */ /* 0x000fea0003800200 */
.L_x_100:
[----:B------:R-:W-:Y:S04]  /*0c40*/  BSSY.RECONVERGENT B1, `(.L_x_102) ;  /* 0x0000004000017945 */ /* 0x000fe80003800200 */
[----:B------:R-:W-:Y:S05]  /*0c50*/  @P3 BRA `(.L_x_103) ;  /* 0x0000000000083947 */ /* 0x000fea0003800000 */
[----:B01----:R-:W-:-:S05]  /*0c60*/  LEA R7, R15, UR4, 0x2 ;  /* 0x000000040f077c11 */ /* 0x003fca000f8e10ff */
[----:B------:R2:W-:Y:S02]  /*0c70*/  ATOMS.POPC.INC.32 RZ, [R7+URZ] ;  /* 0x0000000007ff7f8c */ /* 0x0005e4000d8000ff */
.L_x_103:
[----:B------:R-:W-:Y:S05]  /*0c80*/  BSYNC.RECONVERGENT B1 ;  /* 0x0000000000017941 */ /* 0x000fea0003800200 */
.L_x_102:
[----:B------:R-:W-:Y:S04]  /*0c90*/  BSSY.RECONVERGENT B1, `(.L_x_104) ;  /* 0x0000004000017945 */ /* 0x000fe80003800200 */
[----:B------:R-:W-:Y:S05]  /*0ca0*/  @P0 BRA `(.L_x_105) ;  /* 0x0000000000080947 */ /* 0x000fea0003800000 */
[----:B012---:R-:W-:-:S05]  /*0cb0*/  LEA R7, R17, UR4, 0x2 ;  /* 0x0000000411077c11 */ /* 0x007fca000f8e10ff */
[----:B------:R3:W-:Y:S02]  /*0cc0*/  ATOMS.POPC.INC.32 RZ, [R7+URZ] ;  /* 0x0000000007ff7f8c */ /* 0x0007e4000d8000ff */
.L_x_105:
[----:B------:R-:W-:Y:S05]  /*0cd0*/  BSYNC.RECONVERGENT B1 ;  /* 0x0000000000017941 */ /* 0x000fea0003800200 */
.L_x_104:
[----:B0123--:R-:W-:-:S05]  /*0ce0*/  IMAD.IADD R7, R18, 0x1, R3 ;  /* 0x0000000112077824 */ /* 0x00ffca00078e0203 */
[----:B------:R-:W-:-:S13]  /*0cf0*/  ISETP.GE.AND P0, PT, R7, UR8, PT ;  /* 0x0000000807007c0c */ /* 0x000fda000bf06270 */
[----:B------:R-:W-:Y:S05]  /*0d00*/  @!P0 BRA `(.L_x_106) ;  /* 0xfffffffc00548947 */ /* 0x000fea000383ffff */
.L_x_92:
[----:B------:R-:W-:Y:S05]  /*0d10*/  BSYNC.RECONVERGENT B0 ;  /* 0x0000000000007941 */ /* 0x000fea0003800200 */
.L_x_91:
[----:B------:R-:W3:Y:S01]  /*0d20*/  S2R R7, SR_CgaCtaId ;  /* 0x0000000000077919 */ /* 0x000ee20000008800 */
[----:B------:R-:W-:Y:S01]  /*0d30*/  BAR.SYNC.DEFER_BLOCKING 0x0 ;  /* 0x0000000000007b1d */ /* 0x000fe20000010000 */
[C---:B------:R-:W-:Y:S02]  /*0d40*/  ISETP.GE.AND P0, PT, R4.reuse, R2, PT ;  /* 0x000000020400720c */ /* 0x040fe40003f06270 */
[----:B------:R-:W-:Y:S02]  /*0d50*/  MOV R10, 0x400 ;  /* 0x00000400000a7802 */ /* 0x000fe40000000f00 */
[----:B-1----:R-:W-:Y:S01]  /*0d60*/  LEA.HI R3, R4, R4, RZ, 0x1b ;  /* 0x0000000404037211 */ /* 0x002fe200078fd8ff */
[----:B------:R-:W-:Y:S01]  /*0d70*/  BSSY.RECONVERGENT B0, `(.L_x_107) ;  /* 0x000001f000007945 */ /* 0x000fe20003800200 */
[----:B---3--:R-:W-:-:S05]  /*0d80*/  LEA R10, R7, R10, 0x18 ;  /* 0x0000000a070a7211 */ /* 0x008fca00078ec0ff */
[----:B------:R-:W-:Y:S02]  /*0d90*/  IMAD R12, R3, 0x4, R10 ;  /* 0x00000004030c7824 */ /* 0x000fe400078e020a */
[----:B------:R-:W-:Y:S01]  /*0da0*/  HFMA2 R3, -RZ, RZ, 0, 0 ;  /* 0x00000000ff037431 */ /* 0x000fe200000001ff */
[----:B------:R-:W-:Y:S06]  /*0db0*/  @P0 BRA `(.L_x_108) ;  /* 0x0000000000680947 */ /* 0x000fec0003800000 */
[----:B0-----:R-:W0:Y:S01]  /*0dc0*/  LDC R11, c[0x0][0x3a4] ;  /* 0x0000e900ff0b7b82 */ /* 0x001e220000000800 */
[----:B------:R-:W1:Y:S01]  /*0dd0*/  LDS R6, [R6] ;  /* 0x0000000006067984 */ /* 0x000e620000000800 */
[----:B0-----:R-:W-:Y:S02]  /*0de0*/  IABS R16, R11 ;  /* 0x0000000b00107213 */ /* 0x001fe40000000000 */
[----:B------:R-:W-:Y:S02]  /*0df0*/  ISETP.NE.AND P2, PT, R11, RZ, PT ;  /* 0x000000ff0b00720c */ /* 0x000fe40003f45270 */
[----:B------:R-:W0:Y:S01]  /*0e00*/  I2F.RP R3, R16 ;  /* 0x0000001000037306 */ /* 0x000e220000209400 */
[----:B-1----:R-:W-:-:S07]  /*0e10*/  IMAD.IADD R14, R5, 0x1, R6 ;  /* 0x00000001050e7824 */ /* 0x002fce00078e0206 */
[----:B0-----:R-:W2:Y:S01]  /*0e20*/  MUFU.RCP R3, R3 ;  /* 0x0000000300037308 */ /* 0x001ea20000001000 */
[----:B------:R-:W-:Y:S01]  /*0e30*/  ISETP.GE.AND P1, PT, R14, RZ, PT ;  /* 0x000000ff0e00720c */ /* 0x000fe20003f26270 */
[----:B--2---:R-:W-:-:S06]  /*0e40*/  VIADD R8, R3, 0xffffffe ;  /* 0x0ffffffe03087836 */ /* 0x004fcc0000000000 */
[----:B------:R0:W1:Y:S02]  /*0e50*/  F2I.FTZ.U32.TRUNC.NTZ R9, R8 ;  /* 0x0000000800097305 */ /* 0x000064000021f000 */
[----:B0-----:R-:W-:Y:S01]  /*0e60*/  MOV R8, RZ ;  /* 0x000000ff00087202 */ /* 0x001fe20000000f00 */
[----:B-1----:R-:W-:-:S04]  /*0e70*/  IMAD.MOV R7, RZ, RZ, -R9 ;  /* 0x000000ffff077224 */ /* 0x002fc800078e0a09 */
        /* <DEDUP_REMOVED lines=8> */
[----:B------:R-:W-:-:S05]  /*0f00*/  @!P0 IMAD.IADD R3, R3, 0x1, -R16 ;  /* 0x0000000103038824 */ /* 0x000fca00078e0a10 */
[----:B------:R-:W-:-:S13]  /*0f10*/  ISETP.GT.U32.AND P0, PT, R16, R3, PT ;  /* 0x000000031000720c */ /* 0x000fda0003f04070 */
[----:B------:R-:W-:-:S05]  /*0f20*/  @!P0 IADD3 R3, PT, PT, R3, -R16, RZ ;  /* 0x8000001003038210 */ /* 0x000fca0007ffe0ff */
[----:B------:R-:W-:Y:S01]  /*0f30*/  @!P1 IMAD.MOV R3, RZ, RZ, -R3 ;  /* 0x000000ffff039224 */ /* 0x000fe200078e0a03 */
[----:B------:R-:W-:-:S05]  /*0f40*/  @!P2 LOP3.LUT R3, RZ, R11, RZ, 0x33, !PT ;  /* 0x0000000bff03a212 */ /* 0x000fca00078e33ff */
[----:B------:R-:W-:-:S07]  /*0f50*/  IMAD.IADD R3, R14, 0x1, -R3 ;  /* 0x000000010e037824 */ /* 0x000fce00078e0a03 */
.L_x_108:
[----:B------:R-:W-:Y:S05]  /*0f60*/  BSYNC.RECONVERGENT B0 ;  /* 0x0000000000007941 */ /* 0x000fea0003800200 */
.L_x_107:
[----:B------:R-:W-:Y:S01]  /*0f70*/  ISETP.GT.U32.AND P0, PT, R4, 0x1f, PT ;  /* 0x0000001f0400780c */ /* 0x000fe20003f04070 */
[----:B------:R1:W-:Y:S01]  /*0f80*/  STS [R12+0x10], R3 ;  /* 0x000010030c007388 */ /* 0x0003e20000000800 */
[----:B------:R-:W-:Y:S11]  /*0f90*/  BAR.SYNC.DEFER_BLOCKING 0x0 ;  /* 0x0000000000007b1d */ /* 0x000ff60000010000 */
[----:B-1----:R-:W-:Y:S05]  /*0fa0*/  @P0 BRA `(.L_x_109) ;  /* 0x0000000400f80947 */ /* 0x002fea0003800000 */
[----:B------:R-:W1:Y:S01]  /*0fb0*/  S2R R3, SR_TID.X ;  /* 0x0000000000037919 */ /* 0x000e620000002100 */
[----:B------:R-:W-:Y:S01]  /*0fc0*/  UMOV UR4, 0xffffffff ;  /* 0xffffffff00047882 */ /* 0x000fe20000000000 */
[----:B-1----:R-:W-:-:S05]  /*0fd0*/  IMAD R4, R3, 0x84, R10 ;  /* 0x0000008403047824 */ /* 0x002fca00078e020a */
[----:B------:R-:W-:Y:S04]  /*0fe0*/  LDS R38, [R4+0x10] ;  /* 0x0000100004267984 */ /* 0x000fe80000000800 */
[----:B------:R-:W-:Y:S04]  /*0ff0*/  LDS R27, [R4+0x14] ;  /* 0x00001400041b7984 */ /* 0x000fe80000000800 */
[----:B------:R-:W1:Y:S04]  /*1000*/  LDS R36, [R4+0x18] ;  /* 0x0000180004247984 */ /* 0x000e680000000800 */
[----:B------:R-:W-:Y:S04]  /*1010*/  LDS R31, [R4+0x1c] ;  /* 0x00001c00041f7984 */ /* 0x000fe80000000800 */
[----:B------:R-:W2:Y:S04]  /*1020*/  LDS R34, [R4+0x20] ;  /* 0x0000200004227984 */ /* 0x000ea80000000800 */
[----:B------:R-:W-:Y:S04]  /*1030*/  LDS R32, [R4+0x24] ;  /* 0x0000240004207984 */ /* 0x000fe80000000800 */
[----:B------:R-:W3:Y:S04]  /*1040*/  LDS R30, [R4+0x28] ;  /* 0x00002800041e7984 */ /* 0x000ee80000000800 */
[----:B------:R-:W-:Y:S04]  /*1050*/  LDS R37, [R4+0x2c] ;  /* 0x00002c0004257984 */ /* 0x000fe80000000800 */
[----:B------:R-:W4:Y:S04]  /*1060*/  LDS R28, [R4+0x30] ;  /* 0x00003000041c7984 */ /* 0x000f280000000800 */
[----:B------:R-:W-:Y:S04]  /*1070*/  LDS R35, [R4+0x34] ;  /* 0x0000340004237984 */ /* 0x000fe80000000800 */
[----:B------:R-:W0:Y:S04]  /*1080*/  LDS R26, [R4+0x38] ;  /* 0x00003800041a7984 */ /* 0x000e280000000800 */
[----:B------:R-:W-:Y:S04]  /*1090*/  LDS R24, [R4+0x3c] ;  /* 0x00003c0004187984 */ /* 0x000fe80000000800 */
[----:B------:R-:W5:Y:S01]  /*10a0*/  LDS R7, [R4+0x40] ;  /* 0x0000400004077984 */ /* 0x000f620000000800 */
[----:B-1----:R-:W-:-:S03]  /*10b0*/  IADD3 R6, PT, PT, R36, R27, R38 ;  /* 0x0000001b24067210 */ /* 0x002fc60007ffe026 */
[----:B------:R-:W-:Y:S04]  /*10c0*/  LDS R16, [R4+0x44] ;  /* 0x0000440004107984 */ /* 0x000fe80000000800 */
[----:B------:R-:W1:Y:S01]  /*10d0*/  LDS R15, [R4+0x48] ;  /* 0x00004800040f7984 */ /* 0x000e620000000800 */
[----:B--2---:R-:W-:-:S03]  /*10e0*/  IADD3 R9, PT, PT, R34, R6, R31 ;  /* 0x0000000622097210 */ /* 0x004fc60007ffe01f */
[----:B------:R-:W-:Y:S04]  /*10f0*/  LDS R3, [R4+0x4c] ;  /* 0x00004c0004037984 */ /* 0x000fe80000000800 */
[----:B------:R-:W2:Y:S01]  /*1100*/  LDS R12, [R4+0x50] ;  /* 0x00005000040c7984 */ /* 0x000ea20000000800 */
[----:B---3--:R-:W-:-:S03]  /*1110*/  IADD3 R9, PT, PT, R30, R9, R32 ;  /* 0x000000091e097210 */ /* 0x008fc60007ffe020 */
[----:B------:R-:W-:Y:S04]  /*1120*/  LDS R10, [R4+0x54] ;  /* 0x00005400040a7984 */ /* 0x000fe80000000800 */
[----:B------:R-:W3:Y:S01]  /*1130*/  LDS R5, [R4+0x58] ;  /* 0x0000580004057984 */ /* 0x000ee20000000800 */
[----:B----4-:R-:W-:-:S03]  /*1140*/  IADD3 R9, PT, PT, R28, R9, R37 ;  /* 0x000000091c097210 */ /* 0x010fc60007ffe025 */
[----:B------:R-:W-:Y:S04]  /*1150*/  LDS R23, [R4+0x5c] ;  /* 0x00005c0004177984 */ /* 0x000fe80000000800 */
[----:B------:R-:W4:Y:S01]  /*1160*/  LDS R22, [R4+0x60] ;  /* 0x0000600004167984 */ /* 0x000f220000000800 */
[----:B0-----:R-:W-:-:S03]  /*1170*/  IADD3 R11, PT, PT, R26, R9, R35 ;  /* 0x000000091a0b7210 */ /* 0x001fc60007ffe023 */
[----:B------:R-:W-:Y:S04]  /*1180*/  LDS R21, [R4+0x64] ;  /* 0x0000640004157984 */ /* 0x000fe80000000800 */
[----:B------:R-:W0:Y:S01]  /*1190*/  LDS R20, [R4+0x68] ;  /* 0x0000680004147984 */ /* 0x000e220000000800 */
[----:B-----5:R-:W-:-:S03]  /*11a0*/  IADD3 R25, PT, PT, R7, R11, R24 ;  /* 0x0000000b07197210 */ /* 0x020fc60007ffe018 */
        /* <DEDUP_REMOVED lines=12> */
[----:B------:R-:W4:Y:S01]  /*1270*/  LDS R11, [R4+0x8c] ;  /* 0x00008c00040b7984 */ /* 0x000f220000000800 */
[----:B0-----:R-:W-:-:S04]  /*1280*/  IADD3 R25, PT, PT, R20, R25, R21 ;  /* 0x0000001914197210 */ /* 0x001fc80007ffe015 */
[----:B-----5:R-:W-:-:S04]  /*1290*/  IADD3 R25, PT, PT, R18, R25, R19 ;  /* 0x0000001912197210 */ /* 0x020fc80007ffe013 */
[----:B-1----:R-:W-:-:S04]  /*12a0*/  IADD3 R25, PT, PT, R14, R25, R17 ;  /* 0x000000190e197210 */ /* 0x002fc80007ffe011 */
[----:B--2---:R-:W-:-:S04]  /*12b0*/  IADD3 R25, PT, PT, R8, R25, R13 ;  /* 0x0000001908197210 */ /* 0x004fc80007ffe00d */
[----:B---3--:R-:W-:-:S05]  /*12c0*/  IADD3 R40, PT, PT, R6, R25, R9 ;  /* 0x0000001906287210 */ /* 0x008fca0007ffe009 */
[----:B----4-:R-:W-:Y:S01]  /*12d0*/  IMAD.IADD R11, R11, 0x1, R40 ;  /* 0x000000010b0b7824 */ /* 0x010fe200078e0228 */
[----:B------:R-:W-:Y:S06]  /*12e0*/  BRA.DIV UR4, `(.L_x_110) ;  /* 0x0000001204c07947 */ /* 0x000fec000b800000 */
[----:B------:R-:W0:Y:S02]  /*12f0*/  SHFL.UP P0, R40, R11, 0x1, RZ ;  /* 0x042000000b287989 */ /* 0x000e2400000000ff */
[----:B0-----:R-:W-:-:S05]  /*1300*/  @P0 IADD3 R40, PT, PT, R11, R40, RZ ;  /* 0x000000280b280210 */ /* 0x001fca0007ffe0ff */
[----:B------:R-:W0:Y:S02]  /*1310*/  SHFL.UP P0, R25, R40, 0x2, RZ ;  /* 0x0440000028197989 */ /* 0x000e2400000000ff */
[----:B0-----:R-:W-:-:S05]  /*1320*/  @P0 IMAD.IADD R25, R40, 0x1, R25 ;  /* 0x0000000128190824 */ /* 0x001fca00078e0219 */
[----:B------:R-:W0:Y:S02]  /*1330*/  SHFL.UP P0, R42, R25, 0x4, RZ ;  /* 0x04800000192a7989 */ /* 0x000e2400000000ff */
[----:B0-----:R-:W-:-:S05]  /*1340*/  @P0 IMAD.IADD R42, R25, 0x1, R42 ;  /* 0x00000001192a0824 */ /* 0x001fca00078e022a */
[----:B------:R-:W0:Y:S02]  /*1350*/  SHFL.UP P0, R29, R42, 0x8, RZ ;  /* 0x050000002a1d7989 */ /* 0x000e2400000000ff */
[----:B0-----:R-:W-:-:S05]  /*1360*/  @P0 IMAD.IADD R29, R42, 0x1, R29 ;  /* 0x000000012a1d0824 */ /* 0x001fca00078e021d */
[----:B------:R0:W1:Y:S02]  /*1370*/  SHFL.UP P0, R44, R29, 0x10, RZ ;  /* 0x060000001d2c7989 */ /* 0x00006400000000ff */
.L_x_130:
[----:B-1----:R-:W-:-:S05]  /*1380*/  @P0 IADD3 R44, PT, PT, R29, R44, RZ ;  /* 0x0000002c1d2c0210 */ /* 0x002fca0007ffe0ff */
[----:B------:R-:W-:-:S04]  /*1390*/  IMAD.IADD R11, R44, 0x1, -R11 ;  /* 0x000000012c0b7824 */ /* 0x000fc800078e0a0b */
[----:B------:R-:W-:Y:S01]  /*13a0*/  IMAD.IADD R25, R38, 0x1, R11 ;  /* 0x0000000126197824 */ /* 0x000fe200078e020b */
[----:B------:R-:W-:Y:S03]  /*13b0*/  STS [R4+0x10], R11 ;  /* 0x0000100b04007388 */ /* 0x000fe60000000800 */
[----:B------:R-:W-:Y:S01]  /*13c0*/  IMAD.IADD R27, R27, 0x1, R25 ;  /* 0x000000011b1b7824 */ /* 0x000fe200078e0219 */
[----:B------:R-:W-:Y:S04]  /*13d0*/  STS [R4+0x14], R25 ;  /* 0x0000141904007388 */ /* 0x000fe80000000800 */
[----:B0-----:R-:W-:Y:S01]  /*13e0*/  IADD3 R29, PT, PT, R36, R27, RZ ;  /* 0x0000001b241d7210 */ /* 0x001fe20007ffe0ff */
[----:B------:R-:W-:Y:S04]  /*13f0*/  STS [R4+0x18], R27 ;  /* 0x0000181b04007388 */ /* 0x000fe80000000800 */
[----:B------:R-:W-:Y:S01]  /*1400*/  IMAD.IADD R31, R31, 0x1, R29 ;  /* 0x000000011f1f7824 */ /* 0x000fe200078e021d */
[----:B------:R-:W-:Y:S03]  /*1410*/  STS [R4+0x1c], R29 ;  /* 0x00001c1d04007388 */ /* 0x000fe60000000800 */
[----:B------:R-:W-:Y:S01]  /*1420*/  IMAD.IADD R33, R34, 0x1, R31 ;  /* 0x0000000122217824 */ /* 0x000fe200078e021f */
[----:B------:R-:W-:Y:S03]  /*1430*/  STS [R4+0x20], R31 ;  /* 0x0000201f04007388 */ /* 0x000fe60000000800 */
[----:B------:R-:W-:Y:S01]  /*1440*/  IMAD.IADD R39, R32, 0x1, R33 ;  /* 0x0000000120277824 */ /* 0x000fe200078e0221 */
[----:B------:R-:W-:Y:S04]  /*1450*/  STS [R4+0x24], R33 ;  /* 0x0000242104007388 */ /* 0x000fe80000000800 */
[----:B------:R-:W-:Y:S01]  /*1460*/  IADD3 R30, PT, PT, R30, R39, RZ ;  /* 0x000000271e1e7210 */ /* 0x000fe20007ffe0ff */
        /* <DEDUP_REMOVED lines=20> */
[----:B------:R0:W-:Y:S03]  /*15b0*/  STS [R4+0x50], R3 ;  /* 0x0000500304007388 */ /* 0x0001e60000000800 */
[----:B------:R-:W-:Y:S01]  /*15c0*/  IMAD.IADD R10, R10, 0x1, R43 ;  /* 0x000000010a0a7824 */ /* 0x000fe200078e022b */
[----:B------:R1:W-:Y:S04]  /*15d0*/  STS [R4+0x54], R43 ;  /* 0x0000542b04007388 */ /* 0x0003e80000000800 */
[----:B------:R-:W-:Y:S01]  /*15e0*/  IADD3 R5, PT, PT, R5, R10, RZ ;  /* 0x0000000a05057210 */ /* 0x000fe20007ffe0ff */
[----:B------:R1:W-:Y:S04]  /*15f0*/  STS [R4+0x58], R10 ;  /* 0x0000580a04007388 */ /* 0x0003e80000000800 */
[----:B------:R-:W-:Y:S01]  /*1600*/  IMAD.IADD R23, R23, 0x1, R5 ;  /* 0x0000000117177824 */ /* 0x000fe200078e0205 */
[----:B------:R1:W-:Y:S03]  /*1610*/  STS [R4+0x5c], R5 ;  /* 0x00005c0504007388 */ /* 0x0003e60000000800 */
        /* <DEDUP_REMOVED lines=20> */
[----:B0-----:R-:W-:Y:S01]  /*1760*/  IADD3 R3, PT, PT, R6, R9, RZ ;  /* 0x0000000906037210 */ /* 0x001fe20007ffe0ff */
[----:B------:R1:W-:Y:S04]  /*1770*/  STS [R4+0x88], R9 ;  /* 0x0000880904007388 */ /* 0x0003e80000000800 */
[----:B------:R1:W-:Y:S02]  /*1780*/  STS [R4+0x8c], R3 ;  /* 0x00008c0304007388 */ /* 0x0003e40000000800 */
.L_x_109:
[----:B-1----:R-:W1:Y:S01]  /*1790*/  S2R R4, SR_CgaCtaId ;  /* 0x0000000000047919 */ /* 0x002e620000008800 */
[----:B------:R-:W-:Y:S01]  /*17a0*/  MOV R3, 0x400 ;  /* 0x0000040000037802 */ /* 0x000fe20000000f00 */
[----:B------:R-:W-:Y:S05]  /*17b0*/  WARPSYNC.ALL ;  /* 0x0000000000007948 */ /* 0x000fea0003800000 */
[----:B-1----:R-:W-:Y:S02]  /*17c0*/  LEA R5, R4, R3, 0x18 ;  /* 0x0000000304057211 */ /* 0x002fe400078ec0ff */
[----:B------:R-:W1:Y:S01]  /*17d0*/  S2R R3, SR_TID.X ;  /* 0x0000000000037919 */ /* 0x000e620000002100 */
[----:B------:R-:W-:Y:S01]  /*17e0*/  BSSY.RECONVERGENT B0, `(.L_x_111) ;  /* 0x0000082000007945 */ /* 0x000fe20003800200 */
[----:B------:R-:W-:Y:S01]  /*17f0*/  BAR.SYNC.DEFER_BLOCKING 0x0 ;  /* 0x0000000000007b1d */ /* 0x000fe20000010000 */
[----:B-1----:R-:W-:-:S02]  /*1800*/  LEA.HI R4, R3, R3, RZ, 0x1b ;  /* 0x0000000303047211 */ /* 0x002fc400078fd8ff */
[CC--:B------:R-:W-:Y:S02]  /*1810*/  ISETP.NE.AND P1, PT, R3.reuse, R2.reuse, PT ;  /* 0x000000020300720c */ /* 0x0c0fe40003f25270 */
[C---:B------:R-:W-:Y:S01]  /*1820*/  ISETP.GT.AND P0, PT, R3.reuse, R2, PT ;  /* 0x000000020300720c */ /* 0x040fe20003f04270 */
[----:B------:R-:W-:Y:S02]  /*1830*/  IMAD R10, R4, 0x4, R5 ;  /* 0x00000004040a7824 */ /* 0x000fe400078e0205 */
[----:B------:R-:W1:Y:S03]  /*1840*/  LDC.64 R4, c[0x0][0x3b0] ;  /* 0x0000ec00ff047b82 */ /* 0x000e660000000a00 */
[----:B0-----:R-:W0:Y:S05]  /*1850*/  LDS R11, [R10+0x10] ;  /* 0x000010000a0b7984 */ /* 0x001e2a0000000800 */
[----:B--2---:R-:W2:Y:S01]  /*1860*/  @!P1 LDC.64 R8, c[0x0][0x398] ;  /* 0x0000e600ff089b82 */ /* 0x004ea20000000a00 */
[----:B-1----:R-:W-:-:S05]  /*1870*/  IMAD.WIDE.U32 R6, R3, 0x4, R4 ;  /* 0x0000000403067825 */ /* 0x002fca00078e0004 */
[----:B0-----:R0:W-:Y:S01]  /*1880*/  @!P0 STG.E desc[UR6][R6.64], R11 ;  /* 0x0000000b06008986 */ /* 0x0011e2000c101906 */
[----:B------:R-:W-:-:S03]  /*1890*/  ISETP.GE.AND P0, PT, R3, R2, PT ;  /* 0x000000020300720c */ /* 0x000fc60003f06270 */
[----:B--2---:R0:W-:Y:S01]  /*18a0*/  @!P1 STG.E desc[UR6][R8.64], R11 ;  /* 0x0000000b08009986 */ /* 0x0041e2000c101906 */
[----:B------:R-:W-:Y:S09]  /*18b0*/  BAR.SYNC.DEFER_BLOCKING 0x0 ;  /* 0x0000000000007b1d */ /* 0x000ff20000010000 */
[----:B------:R-:W-:Y:S05]  /*18c0*/  @P0 BRA `(.L_x_112) ;  /* 0x0000000400cc0947 */ /* 0x000fea0003800000 */
[----:B0-----:R-:W2:Y:S01]  /*18d0*/  LDG.E R11, desc[UR6][R6.64+0x4] ;  /* 0x00000406060b7981 */ /* 0x001ea2000c1e1900 */
[----:B------:R-:W0:Y:S03]  /*18e0*/  LDC R13, c[0x0][0x3a4] ;  /* 0x0000e900ff0d7b82 */ /* 0x000e260000000800 */
[----:B------:R2:W3:Y:S01]  /*18f0*/  LDG.E R10, desc[UR6][R6.64] ;  /* 0x00000006060a7981 */ /* 0x0004e2000c1e1900 */
[----:B0-----:R-:W-:-:S04]  /*1900*/  IABS R16, R13 ;  /* 0x0000000d00107213 */ /* 0x001fc80000000000 */
[----:B------:R-:W0:Y:S08]  /*1910*/  I2F.RP R12, R16 ;  /* 0x00000010000c7306 */ /* 0x000e300000209400 */
[----:B0-----:R-:W0:Y:S02]  /*1920*/  MUFU.RCP R12, R12 ;  /* 0x0000000c000c7308 */ /* 0x001e240000001000 */
[----:B0-----:R-:W-:-:S06]  /*1930*/  VIADD R8, R12, 0xffffffe ;  /* 0x0ffffffe0c087836 */ /* 0x001fcc0000000000 */
[----:B------:R0:W1:Y:S02]  /*1940*/  F2I.FTZ.U32.TRUNC.NTZ R9, R8 ;  /* 0x0000000800097305 */ /* 0x000064000021f000 */
[----:B0-----:R-:W-:Y:S02]  /*1950*/  HFMA2 R8, -RZ, RZ, 0, 0 ;  /* 0x00000000ff087431 */ /* 0x001fe400000001ff */
[----:B-1----:R-:W-:-:S04]  /*1960*/  IMAD.MOV R15, RZ, RZ, -R9 ;  /* 0x000000ffff0f7224 */ /* 0x002fc800078e0a09 */
[----:B------:R-:W-:-:S04]  /*1970*/  IMAD R15, R15, R16, RZ ;  /* 0x000000100f0f7224 */ /* 0x000fc800078e02ff */
[----:B------:R-:W-:Y:S01]  /*1980*/  IMAD.HI.U32 R14, R9, R15, R8 ;  /* 0x0000000f090e7227 */ /* 0x000fe200078e0008 */
[----:B--2---:R-:W-:Y:S02]  /*1990*/  IABS R6, R11 ;  /* 0x0000000b00067213 */ /* 0x004fe40000000000 */
[----:B---3--:R-:W-:-:S03]  /*19a0*/  IABS R7, R10 ;  /* 0x0000000a00077213 */ /* 0x008fc60000000000 */
        /* <DEDUP_REMOVED lines=8> */
[----:B------:R-:W-:Y:S02]  /*1a30*/  ISETP.GT.U32.AND P5, PT, R16, R9, PT ;  /* 0x000000091000720c */ /* 0x000fe40003fa4070 */
[-C--:B------:R-:W-:Y:S02]  /*1a40*/  LOP3.LUT R10, R10, R13.reuse, RZ, 0x3c, !PT ;  /* 0x0000000d0a0a7212 */ /* 0x080fe400078e3cff */
[----:B------:R-:W-:-:S07]  /*1a50*/  LOP3.LUT R11, R11, R13, RZ, 0x3c, !PT ;  /* 0x0000000d0b0b7212 */ /* 0x000fce00078e3cff */
[-C--:B------:R-:W-:Y:S02]  /*1a60*/  @!P4 IADD3 R7, PT, PT, R7, -R16.reuse, RZ ;  /* 0x800000100707c210 */ /* 0x080fe40007ffe0ff */
[----:B------:R-:W-:Y:S02]  /*1a70*/  @!P5 IMAD.IADD R9, R9, 0x1, -R16 ;  /* 0x000000010909d824 */ /* 0x000fe400078e0a10 */
[----:B------:R-:W-:-:S03]  /*1a80*/  ISETP.GE.U32.AND P2, PT, R7, R16, PT ;  /* 0x000000100700720c */ /* 0x000fc60003f46070 */
[----:B------:R-:W-:Y:S02]  /*1a90*/  ISETP.GE.U32.AND P3, PT, R9, R16, PT ;  /* 0x000000100900720c */ /* 0x000fe40003f66070 */
[----:B------:R-:W-:Y:S02]  /*1aa0*/  ISETP.GE.AND P1, PT, R10, RZ, PT ;  /* 0x000000ff0a00720c */ /* 0x000fe40003f26270 */
[----:B------:R-:W-:Y:S01]  /*1ab0*/  ISETP.GE.AND P0, PT, R11, RZ, PT ;  /* 0x000000ff0b00720c */ /* 0x000fe20003f06270 */
[----:B------:R-:W-:Y:S02]  /*1ac0*/  @!P4 VIADD R6, R6, 0x1 ;  /* 0x000000010606c836 */ /* 0x000fe40000000000 */
[----:B------:R-:W-:-:S03]  /*1ad0*/  @!P5 VIADD R8, R8, 0x1 ;  /* 0x000000010808d836 */ /* 0x000fc60000000000 */
[----:B------:R-:W-:-:S03]  /*1ae0*/  @P2 IADD3 R6, PT, PT, R6, 0x1, RZ ;  /* 0x0000000106062810 */ /* 0x000fc60007ffe0ff */
[----:B------:R-:W-:Y:S01]  /*1af0*/  @P3 VIADD R8, R8, 0x1 ;  /* 0x0000000108083836 */ /* 0x000fe20000000000 */
[----:B------:R-:W-:Y:S01]  /*1b00*/  ISETP.NE.AND P2, PT, R13, RZ, PT ;  /* 0x000000ff0d00720c */ /* 0x000fe20003f45270 */
[----:B------:R-:W-:Y:S01]  /*1b10*/  @!P1 IMAD.MOV R6, RZ, RZ, -R6 ;  /* 0x000000ffff069224 */ /* 0x000fe200078e0a06 */
[----:B------:R-:W-:Y:S01]  /*1b20*/  LOP3.LUT R13, RZ, R13, RZ, 0x33, !PT ;  /* 0x0000000dff0d7212 */ /* 0x000fe200078e33ff */
[----:B------:R-:W-:-:S03]  /*1b30*/  @!P0 IMAD.MOV R8, RZ, RZ, -R8 ;  /* 0x000000ffff088224 */ /* 0x000fc600078e0a08 */
[C---:B------:R-:W-:Y:S02]  /*1b40*/  SEL R11, R13.reuse, R6, !P2 ;  /* 0x000000060d0b7207 */ /* 0x040fe40005000000 */
[----:B------:R-:W-:-:S04]  /*1b50*/  SEL R6, R13, R8, !P2 ;  /* 0x000000080d067207 */ /* 0x000fc80005000000 */
[----:B------:R-:W-:-:S13]  /*1b60*/  ISETP.GE.AND P0, PT, R11, R6, PT ;  /* 0x000000060b00720c */ /* 0x000fda0003f06270 */
[----:B------:R-:W-:Y:S05]  /*1b70*/  @P0 BRA `(.L_x_112) ;  /* 0x0000000400200947 */ /* 0x000fea0003800000 */
[C---:B------:R-:W-:Y:S01]  /*1b80*/  IADD3 R12, PT, PT, -R11.reuse, R6, RZ ;  /* 0x000000060b0c7210 */ /* 0x040fe20007ffe1ff */
[----:B------:R-:W-:Y:S01]  /*1b90*/  IMAD.IADD R6, R11, 0x1, -R6 ;  /* 0x000000010b067824 */ /* 0x000fe200078e0a06 */
[----:B------:R-:W-:Y:S02]  /*1ba0*/  BSSY.RECONVERGENT B1, `(.L_x_113) ;  /* 0x000001f000017945 */ /* 0x000fe40003800200 */
[----:B------:R-:W-:Y:S02]  /*1bb0*/  LOP3.LUT R13, R12, 0xf, RZ, 0xc0, !PT ;  /* 0x0000000f0c0d7812 */ /* 0x000fe400078ec0ff */
[----:B------:R-:W-:Y:S02]  /*1bc0*/  ISETP.GT.U32.AND P0, PT, R6, -0x10, PT ;  /* 0xfffffff00600780c */ /* 0x000fe40003f04070 */
[----:B------:R-:W-:-:S11]  /*1bd0*/  ISETP.NE.AND P1, PT, R13, RZ, PT ;  /* 0x000000ff0d00720c */ /* 0x000fd60003f25270 */
[----:B------:R-:W-:Y:S05]  /*1be0*/  @P0 BRA `(.L_x_114) ;  /* 0x0000000000680947 */ /* 0x000fea0003800000 */
[----:B------:R-:W0:Y:S01]  /*1bf0*/  LDC.64 R8, c[0x0][0x390] ;  /* 0x0000e400ff087b82 */ /* 0x000e220000000a00 */
[----:B------:R-:W-:-:S05]  /*1c00*/  LOP3.LUT R6, R12, 0xfffffff0, RZ, 0xc0, !PT ;  /* 0xfffffff00c067812 */ /* 0x000fca00078ec0ff */
[----:B------:R-:W-:Y:S01]  /*1c10*/  IMAD.MOV R10, RZ, RZ, -R6 ;  /* 0x000000ffff0a7224 */ /* 0x000fe200078e0a06 */
[----:B0-----:R-:W-:-:S05]  /*1c20*/  IADD3 R8, P0, PT, R8, 0x20, RZ ;  /* 0x0000002008087810 */ /* 0x001fca0007f1e0ff */
[----:B------:R-:W-:-:S08]  /*1c30*/  IMAD.X R9, RZ, RZ, R9, P0 ;  /* 0x000000ffff097224 */ /* 0x000fd000000e0609 */
.L_x_115:
[----:B0-----:R-:W-:Y:S01]  /*1c40*/  IMAD.WIDE R6, R11, 0x4, R8 ;  /* 0x000000040b067825 */ /* 0x001fe200078e0208 */
[----:B------:R-:W-:-:S03]  /*1c50*/  IADD3 R10, PT, PT, R10, 0x10, RZ ;  /* 0x000000100a0a7810 */ /* 0x000fc60007ffe0ff */
[----:B------:R-:W-:Y:S01]  /*1c60*/  VIADD R11, R11, 0x10 ;  /* 0x000000100b0b7836 */ /* 0x000fe20000000000 */
        /* <DEDUP_REMOVED lines=18> */
.L_x_114:
[----:B------:R-:W-:Y:S05]  /*1d90*/  BSYNC.RECONVERGENT B1 ;  /* 0x0000000000017941 */ /* 0x000fea0003800200 */
.L_x_113:
        /* <DEDUP_REMOVED lines=17> */
.L_x_117:
[----:B------:R-:W-:Y:S05]  /*1eb0*/  BSYNC.RECONVERGENT B1 ;  /* 0x0000000000017941 */ /* 0x000fea0003800200 */
.L_x_116:
        /* <DEDUP_REMOVED lines=12> */
[----:B------:R-:W0:Y:S01]  /*1f80*/  LDC.64 R8, c[0x0][0x390] ;  /* 0x0000e400ff087b82 */ /* 0x000e220000000a00 */
[----:B------:R-:W-:-:S07]  /*1f90*/  IADD3 R10, PT, PT, -R10, RZ, RZ ;  /* 0x000000ff0a0a7210 */ /* 0x000fce0007ffe1ff */
.L_x_118:
[----:B0-2---:R-:W-:-:S04]  /*1fa0*/  IMAD.WIDE R6, R11, 0x4, R8 ;  /* 0x000000040b067825 */ /* 0x005fc800078e0208 */
[----:B------:R-:W-:Y:S01]  /*1fb0*/  VIADD R10, R10, 0x1 ;  /* 0x000000010a0a7836 */ /* 0x000fe20000000000 */
[----:B------:R3:W-:Y:S01]  /*1fc0*/  STG.E desc[UR6][R6.64], R3 ;  /* 0x0000000306007986 */ /* 0x0007e2000c101906 */
[----:B------:R-:W-:-:S03]  /*1fd0*/  VIADD R11, R11, 0x1 ;  /* 0x000000010b0b7836 */ /* 0x000fc60000000000 */
[----:B------:R-:W-:-:S13]  /*1fe0*/  ISETP.NE.AND P0, PT, R10, RZ, PT ;  /* 0x000000ff0a00720c */ /* 0x000fda0003f05270 */
[----:B---3--:R-:W-:Y:S05]  /*1ff0*/  @P0 BRA `(.L_x_118) ;  /* 0xfffffffc00e80947 */ /* 0x008fea000383ffff */
.L_x_112:
[----:B------:R-:W-:Y:S05]  /*2000*/  BSYNC.RECONVERGENT B0 ;  /* 0x0000000000007941 */ /* 0x000fea0003800200 */
.L_x_111:
[----:B------:R-:W-:Y:S01]  /*2010*/  IMAD.WIDE R4, R2, 0x4, R4 ;  /* 0x0000000402047825 */ /* 0x000fe200078e0204 */
[----:B0-----:R-:W0:Y:S05]  /*2020*/  LDC R9, c[0x0][0x3a4] ;  /* 0x0000e900ff097b82 */ /* 0x001e2a0000000800 */
[----:B------:R-:W3:Y:S01]  /*2030*/  LDG.E R4, desc[UR6][R4.64] ;  /* 0x0000000604047981 */ /* 0x000ee2000c1e1900 */
[----:B-12---:R-:W-:Y:S01]  /*2040*/  IMAD.MOV.U32 R6, RZ, RZ, RZ ;  /* 0x000000ffff067224 */ /* 0x006fe200078e00ff */
[----:B------:R-:W-:Y:S01]  /*2050*/  BSSY.RECONVERGENT B0, `(.L_x_119) ;  /* 0x0000057000007945 */ /* 0x000fe20003800200 */
[----:B0-----:R-:W-:-:S04]  /*2060*/  IABS R8, R9 ;  /* 0x0000000900087213 */ /* 0x001fc80000000000 */
[----:B------:R-:W0:Y:S08]  /*2070*/  I2F.RP R10, R8 ;  /* 0x00000008000a7306 */ /* 0x000e300000209400 */
[----:B0-----:R-:W0:Y:S02]  /*2080*/  MUFU.RCP R10, R10 ;  /* 0x0000000a000a7308 */ /* 0x001e240000001000 */
[----:B0-----:R-:W-:-:S06]  /*2090*/  VIADD R7, R10, 0xffffffe ;  /* 0x0ffffffe0a077836 */ /* 0x001fcc0000000000 */
[----:B------:R-:W0:Y:S02]  /*20a0*/  F2I.FTZ.U32.TRUNC.NTZ R7, R7 ;  /* 0x0000000700077305 */ /* 0x000e24000021f000 */
[----:B0-----:R-:W-:-:S05]  /*20b0*/  IADD3 R11, PT, PT, RZ, -R7, RZ ;  /* 0x80000007ff0b7210 */ /* 0x001fca0007ffe0ff */
[----:B------:R-:W-:-:S04]  /*20c0*/  IMAD R11, R11, R8, RZ ;  /* 0x000000080b0b7224 */ /* 0x000fc800078e02ff */
[----:B------:R-:W-:Y:S01]  /*20d0*/  IMAD.HI.U32 R2, R7, R11, R6 ;  /* 0x0000000b07027227 */ /* 0x000fe200078e0006 */
[----:B---3--:R-:W-:Y:S02]  /*20e0*/  IABS R5, R4 ;  /* 0x0000000400057213 */ /* 0x008fe40000000000 */
[----:B------:R-:W-:-:S03]  /*20f0*/  LOP3.LUT R4, R4, R9, RZ, 0x3c, !PT ;  /* 0x0000000904047212 */ /* 0x000fc600078e3cff */
[----:B------:R-:W-:Y:S01]  /*2100*/  IMAD.HI.U32 R2, R2, R5, RZ ;  /* 0x0000000502027227 */ /* 0x000fe200078e00ff */
[----:B------:R-:W-:-:S03]  /*2110*/  ISETP.GE.AND P2, PT, R4, RZ, PT ;  /* 0x000000ff0400720c */ /* 0x000fc60003f46270 */
[----:B------:R-:W-:-:S04]  /*2120*/  IMAD.MOV R6, RZ, RZ, -R2 ;  /* 0x000000ffff067224 */ /* 0x000fc800078e0a02 */
[----:B------:R-:W-:-:S05]  /*2130*/  IMAD R5, R8, R6, R5 ;  /* 0x0000000608057224 */ /* 0x000fca00078e0205 */
[----:B------:R-:W-:-:S13]  /*2140*/  ISETP.GT.U32.AND P1, PT, R8, R5, PT ;  /* 0x000000050800720c */ /* 0x000fda0003f24070 */
[----:B------:R-:W-:Y:S01]  /*2150*/  @!P1 IMAD.IADD R5, R5, 0x1, -R8 ;  /* 0x0000000105059824 */ /* 0x000fe200078e0a08 */
[----:B------:R-:W-:Y:S02]  /*2160*/  @!P1 IADD3 R2, PT, PT, R2, 0x1, RZ ;  /* 0x0000000102029810 */ /* 0x000fe40007ffe0ff */
[----:B------:R-:W-:Y:S02]  /*2170*/  ISETP.NE.AND P1, PT, R9, RZ, PT ;  /* 0x000000ff0900720c */ /* 0x000fe40003f25270 */
[----:B------:R-:W-:-:S13]  /*2180*/  ISETP.GE.U32.AND P0, PT, R5, R8, PT ;  /* 0x000000080500720c */ /* 0x000fda0003f06070 */
[----:B------:R-:W-:-:S04]  /*2190*/  @P0 VIADD R2, R2, 0x1 ;  /* 0x0000000102020836 */ /* 0x000fc80000000000 */
[----:B------:R-:W-:Y:S01]  /*21a0*/  @!P2 IMAD.MOV R2, RZ, RZ, -R2 ;  /* 0x000000ffff02a224 */ /* 0x000fe200078e0a02 */
[----:B------:R-:W-:-:S05]  /*21b0*/  @!P1 LOP3.LUT R2, RZ, R9, RZ, 0x33, !PT ;  /* 0x00000009ff029212 */ /* 0x000fca00078e33ff */
[----:B------:R-:W-:-:S05]  /*21c0*/  IMAD.IADD R5, R2, 0x1, R3 ;  /* 0x0000000102057824 */ /* 0x000fca00078e0203 */
[----:B------:R-:W-:-:S13]  /*21d0*/  ISETP.GE.AND P0, PT, R5, R0, PT ;  /* 0x000000000500720c */ /* 0x000fda0003f06270 */
[----:B------:R-:W-:Y:S05]  /*21e0*/  @P0 BRA `(.L_x_120) ;  /* 0x0000000000f40947 */ /* 0x000fea0003800000 */
[----:B------:R-:W0:Y:S01]  /*21f0*/  LDC R15, c[0x0][0x360] ;  /* 0x0000d800ff0f7b82 */ /* 0x000e220000000800 */
[----:B------:R-:W-:Y:S01]  /*2200*/  IMAD.MOV.U32 R13, RZ, RZ, R5 ;  /* 0x000000ffff0d7224 */ /* 0x000fe200078e0005 */
[----:B------:R-:W-:Y:S01]  /*2210*/  BSSY.RECONVERGENT B1, `(.L_x_121) ;  /* 0x0000028000017945 */ /* 0x000fe20003800200 */
[----:B0-----:R-:W0:Y:S02]  /*2220*/  I2F.U32.RP R7, R15 ;  /* 0x0000000f00077306 */ /* 0x001e240000209000 */
[----:B------:R-:W-:Y:S01]  /*2230*/  IMAD.IADD R5, R13, 0x1, R15 ;  /* 0x000000010d057824 */ /* 0x000fe200078e020f */
[----:B------:R-:W-:-:S04]  /*2240*/  ISETP.NE.U32.AND P2, PT, R15, RZ, PT ;  /* 0x000000ff0f00720c */ /* 0x000fc80003f45070 */
[----:B------:R-:W-:Y:S02]  /*2250*/  ISETP.GE.AND P0, PT, R5, R0, PT ;  /* 0x000000000500720c */ /* 0x000fe40003f06270 */
[----:B------:R-:W-:Y:S01]  /*2260*/  VIMNMX R4, PT, PT, R0, R5, !PT ;  /* 0x0000000500047248 */ /* 0x000fe20007fe0100 */
[----:B0-----:R-:W0:Y:S02]  /*2270*/  MUFU.RCP R7, R7 ;  /* 0x0000000700077308 */ /* 0x001e240000001000 */
[----:B0-----:R-:W-:-:S06]  /*2280*/  IADD3 R2, PT, PT, R7, 0xffffffe, RZ ;  /* 0x0ffffffe07027810 */ /* 0x001fcc0007ffe0ff */
[----:B------:R0:W1:Y:S02]  /*2290*/  F2I.FTZ.U32.TRUNC.NTZ R3, R2 ;  /* 0x0000000200037305 */ /* 0x000064000021f000 */
[----:B0-----:R-:W-:Y:S01]  /*22a0*/  MOV R2, RZ ;  /* 0x000000ff00027202 */ /* 0x001fe20000000f00 */
[----:B-1----:R-:W-:-:S04]  /*22b0*/  IMAD.MOV R6, RZ, RZ, -R3 ;  /* 0x000000ffff067224 */ /* 0x002fc800078e0a03 */
        /* <DEDUP_REMOVED lines=8> */
[----:B------:R-:W-:Y:S02]  /*2340*/  @P0 IMAD.IADD R4, R4, 0x1, -R15 ;  /* 0x0000000104040824 */ /* 0x000fe400078e0a0f */
[----:B------:R-:W-:-:S03]  /*2350*/  @P0 VIADD R3, R3, 0x1 ;  /* 0x0000000103030836 */ /* 0x000fc60000000000 */
[----:B------:R-:W-:-:S13]  /*2360*/  ISETP.GE.U32.AND P1, PT, R4, R15, PT ;  /* 0x0000000f0400720c */ /* 0x000fda0003f26070 */
[----:B------:R-:W-:Y:S02]  /*2370*/  @P1 IADD3 R3, PT, PT, R3, 0x1, RZ ;  /* 0x0000000103031810 */ /* 0x000fe40007ffe0ff */
[----:B------:R-:W-:-:S05]  /*2380*/  @!P2 LOP3.LUT R3, RZ, R15, RZ, 0x33, !PT ;  /* 0x0000000fff03a212 */ /* 0x000fca00078e33ff */
[----:B------:R-:W-:-:S05]  /*2390*/  IMAD.IADD R2, R6, 0x1, R3 ;  /* 0x0000000106027824 */ /* 0x000fca00078e0203 */
[C---:B------:R-:W-:Y:S02]  /*23a0*/  LOP3.LUT R3, R2.reuse, 0x3, RZ, 0xc0, !PT ;  /* 0x0000000302037812 */ /* 0x040fe400078ec0ff */
[----:B------:R-:W-:Y:S02]  /*23b0*/  ISETP.GE.U32.AND P1, PT, R2, 0x3, PT ;  /* 0x000000030200780c */ /* 0x000fe40003f26070 */
[----:B------:R-:W-:-:S13]  /*23c0*/  ISETP.NE.AND P0, PT, R3, 0x3, PT ;  /* 0x000000030300780c */ /* 0x000fda0003f05270 */
[----:B------:R-:W-:Y:S05]  /*23d0*/  @!P0 BRA `(.L_x_122) ;  /* 0x00000000002c8947 */ /* 0x000fea0003800000 */
[----:B------:R-:W0:Y:S01]  /*23e0*/  LDC.64 R4, c[0x0][0x390] ;  /* 0x0000e400ff047b82 */ /* 0x000e220000000a00 */
[----:B------:R-:W-:Y:S02]  /*23f0*/  VIADD R2, R2, 0x1 ;  /* 0x0000000102027836 */ /* 0x000fe40000000000 */
[----:B------:R-:W-:-:S03]  /*2400*/  IMAD.MOV.U32 R7, RZ, RZ, -0x1 ;  /* 0xffffffffff077424 */ /* 0x000fc600078e00ff */
[----:B------:R-:W-:-:S04]  /*2410*/  LOP3.LUT R2, R2, 0x3, RZ, 0xc0, !PT ;  /* 0x0000000302027812 */ /* 0x000fc800078ec0ff */
[----:B------:R-:W-:-:S07]  /*2420*/  IADD3 R6, PT, PT, -R2, RZ, RZ ;  /* 0x000000ff02067210 */ /* 0x000fce0007ffe1ff */
.L_x_123:
[----:B0-----:R-:W-:-:S04]  /*2430*/  IMAD.WIDE R2, R13, 0x4, R4 ;  /* 0x000000040d027825 */ /* 0x001fc800078e0204 */
[----:B------:R-:W-:Y:S01]  /*2440*/  VIADD R6, R6, 0x1 ;  /* 0x0000000106067836 */ /* 0x000fe20000000000 */
[----:B------:R1:W-:Y:S01]  /*2450*/  STG.E desc[UR6][R2.64], R7 ;  /* 0x0000000702007986 */ /* 0x0003e2000c101906 */
[----:B------:R-:W-:-:S03]  /*2460*/  IMAD.IADD R13, R15, 0x1, R13 ;  /* 0x000000010f0d7824 */ /* 0x000fc600078e020d */
[----:B------:R-:W-:-:S13]  /*2470*/  ISETP.NE.AND P0, PT, R6, RZ, PT ;  /* 0x000000ff0600720c */ /* 0x000fda0003f05270 */
[----:B-1----:R-:W-:Y:S05]  /*2480*/  @P0 BRA `(.L_x_123) ;  /* 0xfffffffc00e80947 */ /* 0x002fea000383ffff */
.L_x_122:
[----:B------:R-:W-:Y:S05]  /*2490*/  BSYNC.RECONVERGENT B1 ;  /* 0x0000000000017941 */ /* 0x000fea0003800200 */
.L_x_121:
[----:B------:R-:W-:Y:S05]  /*24a0*/  @!P1 BRA `(.L_x_120) ;  /* 0x0000000000449947 */ /* 0x000fea0003800000 */
[----:B------:R-:W0:Y:S01]  /*24b0*/  LDC.64 R8, c[0x0][0x390] ;  /* 0x0000e400ff087b82 */ /* 0x000e220000000a00 */
[----:B------:R-:W-:-:S07]  /*24c0*/  IMAD.SHL.U32 R15, R15, 0x4, RZ ;  /* 0x000000040f0f7824 */ /* 0x000fce00078e00ff */
.L_x_124:
[----:B01----:R-:W-:Y:S01]  /*24d0*/  IMAD.WIDE R10, R13, 0x4, R8 ;  /* 0x000000040d0a7825 */ /* 0x003fe200078e0208 */
[----:B------:R-:W-:-:S03]  /*24e0*/  IADD3 R13, PT, PT, R15, R13, RZ ;  /* 0x0000000d0f0d7210 */ /* 0x000fc60007ffe0ff */
[----:B------:R-:W-:Y:S01]  /*24f0*/  IMAD.MOV.U32 R17, RZ, RZ, -0x1 ;  /* 0xffffffffff117424 */ /* 0x000fe200078e00ff */
[----:B------:R-:W-:-:S04]  /*2500*/  IADD3 R2, P0, PT, R10, R15, RZ ;  /* 0x0000000f0a027210 */ /* 0x000fc80007f1e0ff */
[----:B------:R-:W-:Y:S01]  /*2510*/  IADD3.X R3, PT, PT, RZ, R11, RZ, P0, !PT ;  /* 0x0000000bff037210 */ /* 0x000fe200007fe4ff */
[----:B------:R1:W-:Y:S01]  /*2520*/  STG.E desc[UR6][R10.64], R17 ;  /* 0x000000110a007986 */ /* 0x0003e2000c101906 */
[----:B------:R-:W-:-:S03]  /*2530*/  IADD3 R4, P0, PT, R15, R2, RZ ;  /* 0x000000020f047210 */ /* 0x000fc60007f1e0ff */
[----:B------:R1:W-:Y:S02]  /*2540*/  STG.E desc[UR6][R2.64], R17 ;  /* 0x0000001102007986 */ /* 0x0003e4000c101906 */
[----:B------:R-:W-:Y:S01]  /*2550*/  IMAD.X R5, RZ, RZ, R3, P0 ;  /* 0x000000ffff057224 */ /* 0x000fe200000e0603 */
[----:B------:R-:W-:-:S04]  /*2560*/  IADD3 R6, P0, PT, R15, R4, RZ ;  /* 0x000000040f067210 */ /* 0x000fc80007f1e0ff */
[----:B------:R1:W-:Y:S01]  /*2570*/  STG.E desc[UR6][R4.64], R17 ;  /* 0x0000001104007986 */ /* 0x0003e2000c101906 */
[----:B------:R-:W-:Y:S01]  /*2580*/  IMAD.X R7, RZ, RZ, R5, P0 ;  /* 0x000000ffff077224 */ /* 0x000fe200000e0605 */
[----:B------:R-:W-:-:S04]  /*2590*/  ISETP.GE.AND P0, PT, R13, R0, PT ;  /* 0x000000000d00720c */ /* 0x000fc80003f06270 */
[----:B------:R1:W-:Y:S09]  /*25a0*/  STG.E desc[UR6][R6.64], R17 ;  /* 0x0000001106007986 */ /* 0x0003f2000c101906 */
[----:B------:R-:W-:Y:S05]  /*25b0*/  @!P0 BRA `(.L_x_124) ;  /* 0xfffffffc00c48947 */ /* 0x000fea000383ffff */
.L_x_120:
[----:B------:R-:W-:Y:S05]  /*25c0*/  BSYNC.RECONVERGENT B0 ;  /* 0x0000000000007941 */ /* 0x000fea0003800200 */
.L_x_119:
[----:B------:R-:W-:Y:S06]  /*25d0*/  BAR.SYNC.DEFER_BLOCKING 0x0 ;  /* 0x0000000000007b1d */ /* 0x000fec0000010000 */
[----:B------:R-:W-:Y:S05]  /*25e0*/  EXIT ;  /* 0x000000000000794d */ /* 0x000fea0003800000 */
.L_x_110:
[----:B------:R-:W-:Y:S01]  /*25f0*/  IMAD.MOV.U32 R39, RZ, RZ, R11 ;  /* 0x000000ffff277224 */ /* 0x000fe200078e000b */
[----:B------:R-:W-:Y:S01]  /*2600*/  MOV R33, 0xffffffff ;  /* 0xffffffff00217802 */ /* 0x000fe20000000f00 */
[----:B------:R-:W-:Y:S02]  /*2610*/  IMAD.MOV.U32 R41, RZ, RZ, 0x1 ;  /* 0x00000001ff297424 */ /* 0x000fe400078e00ff */
[----:B------:R-:W-:-:S07]  /*2620*/  IMAD.MOV.U32 R43, RZ, RZ, RZ ;  /* 0x000000ffff2b7224 */ /* 0x000fce00078e00ff */
[----:B------:R-:W-:Y:S05]  /*2630*/  WARPSYNC.COLLECTIVE R33, `(.L_x_125) ;  /* 0x0000000021087348 */ /* 0x000fea0003c00000 */
[----:B------:R0:W1:Y:S02]  /*2640*/  SHFL.UP P0, R44, R39, R41, R43 ;  /* 0x04000029272c7389 */ /* 0x000064000000002b */
[----:B01----:R-:W-:Y:S05]  /*2650*/  ENDCOLLECTIVE ;  /* 0x000000000000791b */ /* 0x003fea0003800000 */
.L_x_125:
[----:B------:R-:W-:Y:S02]  /*2660*/  HFMA2 R41, -RZ, RZ, 0, 1.1920928955078125e-07 ;  /* 0x00000002ff297431 */ /* 0x000fe400000001ff */
[----:B------:R-:W-:-:S04]  /*2670*/  IMAD.MOV.U32 R40, RZ, RZ, R44 ;  /* 0x000000ffff287224 */ /* 0x000fc800078e002c */
[----:B------:R-:W-:-:S04]  /*2680*/  @P0 IMAD.IADD R40, R11, 0x1, R40 ;  /* 0x000000010b280824 */ /* 0x000fc800078e0228 */
[----:B------:R-:W-:-:S07]  /*2690*/  IMAD.MOV.U32 R39, RZ, RZ, R40 ;  /* 0x000000ffff277224 */ /* 0x000fce00078e0028 */
[----:B------:R-:W-:Y:S05]  /*26a0*/  WARPSYNC.COLLECTIVE R33, `(.L_x_126) ;  /* 0x0000000021087348 */ /* 0x000fea0003c00000 */
[----:B------:R0:W1:Y:S02]  /*26b0*/  SHFL.UP P0, R44, R39, R41, R43 ;  /* 0x04000029272c7389 */ /* 0x000064000000002b */
[----:B01----:R-:W-:Y:S05]  /*26c0*/  ENDCOLLECTIVE ;  /* 0x000000000000791b */ /* 0x003fea0003800000 */
.L_x_126:
[----:B------:R-:W-:Y:S01]  /*26d0*/  MOV R41, 0x4 ;  /* 0x0000000400297802 */ /* 0x000fe20000000f00 */
[----:B------:R-:W-:-:S04]  /*26e0*/  IMAD.MOV.U32 R25, RZ, RZ, R44 ;  /* 0x000000ffff197224 */ /* 0x000fc800078e002c */
[----:B------:R-:W-:-:S04]  /*26f0*/  @P0 IMAD.IADD R25, R40, 0x1, R25 ;  /* 0x0000000128190824 */ /* 0x000fc800078e0219 */
[----:B------:R-:W-:-:S07]  /*2700*/  IMAD.MOV.U32 R39, RZ, RZ, R25 ;  /* 0x000000ffff277224 */ /* 0x000fce00078e0019 */
[----:B------:R-:W-:Y:S05]  /*2710*/  WARPSYNC.COLLECTIVE R33, `(.L_x_127) ;  /* 0x0000000021087348 */ /* 0x000fea0003c00000 */
[----:B------:R0:W1:Y:S02]  /*2720*/  SHFL.UP P0, R44, R39, R41, R43 ;  /* 0x04000029272c7389 */ /* 0x000064000000002b */
[----:B01----:R-:W-:Y:S05]  /*2730*/  ENDCOLLECTIVE ;  /* 0x000000000000791b */ /* 0x003fea0003800000 */
.L_x_127:
[----:B------:R-:W-:Y:S02]  /*2740*/  HFMA2 R41, -RZ, RZ, 0, 4.76837158203125e-07 ;  /* 0x00000008ff297431 */ /* 0x000fe400000001ff */
[----:B------:R-:W-:-:S04]  /*2750*/  IMAD.MOV.U32 R42, RZ, RZ, R44 ;  /* 0x000000ffff2a7224 */ /* 0x000fc800078e002c */
[----:B------:R-:W-:-:S04]  /*2760*/  @P0 IMAD.IADD R42, R25, 0x1, R42 ;  /* 0x00000001192a0824 */ /* 0x000fc800078e022a */
[----:B------:R-:W-:-:S07]  /*2770*/  IMAD.MOV.U32 R39, RZ, RZ, R42 ;  /* 0x000000ffff277224 */ /* 0x000fce00078e002a */
[----:B------:R-:W-:Y:S05]  /*2780*/  WARPSYNC.COLLECTIVE R33, `(.L_x_128) ;  /* 0x0000000021087348 */ /* 0x000fea0003c00000 */
[----:B------:R0:W1:Y:S02]  /*2790*/  SHFL.UP P0, R44, R39, R41, R43 ;  /* 0x04000029272c7389 */ /* 0x000064000000002b */
[----:B01----:R-:W-:Y:S05]  /*27a0*/  ENDCOLLECTIVE ;  /* 0x000000000000791b */ /* 0x003fea0003800000 */
.L_x_128:
[----:B------:R-:W-:Y:S02]  /*27b0*/  IMAD.MOV.U32 R41, RZ, RZ, 0x10 ;  /* 0x00000010ff297424 */ /* 0x000fe400078e00ff */
[----:B------:R-:W-:-:S04]  /*27c0*/  IMAD.MOV.U32 R29, RZ, RZ, R44 ;  /* 0x000000ffff1d7224 */ /* 0x000fc800078e002c */
[----:B------:R-:W-:-:S05]  /*27d0*/  @P0 IMAD.IADD R29, R42, 0x1, R29 ;  /* 0x000000012a1d0824 */ /* 0x000fca00078e021d */
[----:B------:R-:W-:-:S07]  /*27e0*/  MOV R39, R29 ;  /* 0x0000001d00277202 */ /* 0x000fce0000000f00 */
[----:B------:R-:W-:Y:S05]  /*27f0*/  WARPSYNC.COLLECTIVE R33, `(.L_x_129) ;  /* 0x0000000021087348 */ /* 0x000fea0003c00000 */
[----:B------:R0:W1:Y:S02]  /*2800*/  SHFL.UP P0, R44, R39, R41, R43 ;  /* 0x04000029272c7389 */ /* 0x000064000000002b */
[----:B01----:R-:W-:Y:S05]  /*2810*/  ENDCOLLECTIVE ;  /* 0x000000000000791b */ /* 0x003fea0003800000 */
.L_x_129:
[----:B------:R-:W-:Y:S05]  /*2820*/  BRA `(.L_x_130) ;  /* 0xffffffe800d47947 */ /* 0x000fea000383ffff */
.L_x_131:
        /* <DEDUP_REMOVED lines=13> */
.L_x_137:


//--------------------- .nv.shared._ZN3cub18CUB_300001_SM_10006detail11EmptyKernelIvEEvv --------------------------
	.section	.nv.shared._ZN3cub18CUB_300001_SM_10006detail11EmptyKernelIvEEvv,"aw",@nobits
	.sectionflags	@""
	.align	16
	.zero		1024


//--------------------- .nv.shared.reserved.0     --------------------------
	.section	.nv.shared.reserved.0,"aw",@nobits
	.weak		__nv_reservedSMEM_offset_0_alias
	.size		__nv_reservedSMEM_offset_0_alias, 0, 64
	.other		__nv_reservedSMEM_offset_0_alias,@"STO_CUDA_RESERVED_SHARED STV_DEFAULT"
__nv_reservedSMEM_offset_0_alias:
	.zero		0
	.zero		64


//--------------------- .nv.global                --------------------------
	.section	.nv.global,"aw",@nobits
.nv.global:
	.type		_ZN34_INTERNAL_ba55e288_4_k_cu_a7df09966thrust24THRUST_300001_SM_1000_NS12placeholders2_5E,@object
	.size		_ZN34_INTERNAL_ba55e288_4_k_cu_a7df09966thrust24THRUST_300001_SM_1000_NS12placeholders2_5E,(_ZN34_INTERNAL_ba55e288_4_k_cu_a7df09964cuda3std3__45__cpo6cbeginE - _ZN34_INTERNAL_ba55e288_4_k_cu_a7df09966thrust24THRUST_300001_SM_1000_NS12placeholders2_5E)
_ZN34_INTERNAL_ba55e288_4_k_cu_a7df09966thrust24THRUST_300001_SM_1000_NS12placeholders2_5E:
	.zero		1
	.type		_ZN34_INTERNAL_ba55e288_4_k_cu_a7df09964cuda3std3__45__cpo6cbeginE,@object
	.size		_ZN34_INTERNAL_ba55e288_4_k_cu_a7df09964cuda3std3__45__cpo6cbeginE,(_ZN34_INTERNAL_ba55e288_4_k_cu_a7df09964cuda3std6ranges3__45__cpo6cbeginE - _ZN34_INTERNAL_ba55e288_4_k_cu_a7df09964cuda3std3__45__cpo6cbeginE)
_ZN34_INTERNAL_ba55e288_4_k_cu_a7df09964cuda3std3__45__cpo6cbeginE:
	.zero		1
	.type		_ZN34_INTERNAL_ba55e288_4_k_cu_a7df09964cuda3std6ranges3__45__cpo6cbeginE,@object
	.size		_ZN34_INTERNAL_ba55e288_4_k_cu_a7df09964cuda3std6ranges3__45__cpo6cbeginE,(_ZN34_INTERNAL_ba55e288_4_k_cu_a7df09964cuda3std3__48in_placeE - _ZN34_INTERNAL_ba55e288_4_k_cu_a7df09964cuda3std6ranges3__45__cpo6cbeginE)
_ZN34_INTERNAL_ba55e288_4_k_cu_a7df09964cuda3std6ranges3__45__cpo6cbeginE:
	.zero		1
	.type		_ZN34_INTERNAL_ba55e288_4_k_cu_a7df09964cuda3std3__48in_placeE,@object
	.size		_ZN34_INTERNAL_ba55e288_4_k_cu_a7df09964cuda3std3__48in_placeE,(_ZN34_INTERNAL_ba55e288_4_k_cu_a7df09964cuda3std6ranges3__45__cpo4sizeE - _ZN34_INTERNAL_ba55e288_4_k_cu_a7df09964cuda3std3__48in_placeE)
_ZN34_INTERNAL_ba55e288_4_k_cu_a7df09964cuda3std3__48in_placeE:
	.zero		1
	.type		_ZN34_INTERNAL_ba55e288_4_k_cu_a7df09964cuda3std6ranges3__45__cpo4sizeE,@object
	.size		_ZN34_INTERNAL_ba55e288_4_k_cu_a7df09964cuda3std6ranges3__45__cpo4sizeE,(_ZN34_INTERNAL_ba55e288_4_k_cu_a7df09966thrust24THRUST_300001_SM_1000_NS12placeholders2_9E - _ZN34_INTERNAL_ba55e288_4_k_cu_a7df09964cuda3std6ranges3__45__cpo4sizeE)
_ZN34_INTERNAL_ba55e288_4_k_cu_a7df09964cuda3std6ranges3__45__cpo4sizeE:
	.zero		1
	.type		_ZN34_INTERNAL_ba55e288_4_k_cu_a7df09966thrust24THRUST_300001_SM_1000_NS12placeholders2_9E,@object
	.size		_ZN34_INTERNAL_ba55e288_4_k_cu_a7df09966thrust24THRUST_300001_SM_1000_NS12placeholders2_9E,(_ZN34_INTERNAL_ba55e288_4_k_cu_a7df09964cuda3std3__45__cpo7crbeginE - _ZN34_INTERNAL_ba55e288_4_k_cu_a7df09966thrust24THRUST_300001_SM_1000_NS12placeholders2_9E)
_ZN34_INTERNAL_ba55e288_4_k_cu_a7df09966thrust24THRUST_300001_SM_1000_NS12placeholders2_9E:
	.zero		1
	.type		_ZN34_INTERNAL_ba55e288_4_k_cu_a7df09964cuda3std3__45__cpo7crbeginE,@object
	.size		_ZN34_INTERNAL_ba55e288_4_k_cu_a7df09964cuda3std3__45__cpo7crbeginE,(_ZN34_INTERNAL_ba55e288_4_k_cu_a7df09964cuda3std6ranges3__45__cpo4nextE - _ZN34_INTERNAL_ba55e288_4_k_cu_a7df09964cuda3std3__45__cpo7crbeginE)
_ZN34_INTERNAL_ba55e288_4_k_cu_a7df09964cuda3std3__45__cpo7crbeginE:
	.zero		1
	.type		_ZN34_INTERNAL_ba55e288_4_k_cu_a7df09964cuda3std6ranges3__45__cpo4nextE,@object
	.size		_ZN34_INTERNAL_ba55e288_4_k_cu_a7df09964cuda3std6ranges3__45__cpo4nextE,(_ZN34_INTERNAL_ba55e288_4_k_cu_a7df09964cuda3std6ranges3__45__cpo4swapE - _ZN34_INTERNAL_ba55e288_4_k_cu_a7df09964cuda3std6ranges3__45__cpo4nextE)
_ZN34_INTERNAL_ba55e288_4_k_cu_a7df09964cuda3std6ranges3__45__cpo4nextE:
	.zero		1
	.type		_ZN34_INTERNAL_ba55e288_4_k_cu_a7df09964cuda3std6ranges3__45__cpo4swapE,@object
	.size		_ZN34_INTERNAL_ba55e288_4_k_cu_a7df09964cuda3std6ranges3__45__cpo4swapE,(_ZN34_INTERNAL_ba55e288_4_k_cu_a7df09966thrust24THRUST_300001_SM_1000_NS12placeholders2_1E - _ZN34_INTERNAL_ba55e288_4_k_cu_a7df09964cuda3std6ranges3__45__cpo4swapE)
_ZN34_INTERNAL_ba55e288_4_k_cu_a7df09964cuda3std6ranges3__45__cpo4swapE:
	.zero		1
	.type		_ZN34_INTERNAL_ba55e288_4_k_cu_a7df09966thrust24THRUST_300001_SM_1000_NS12placeholders2_1E,@object
	.size		_ZN34_INTERNAL_ba55e288_4_k_cu_a7df09966thrust24THRUST_300001_SM_1000_NS12placeholders2_1E,(_ZN34_INTERNAL_ba55e288_4_k_cu_a7df09966thrust24THRUST_300001_SM_1000_NS12placeholders2_3E - _ZN34_INTERNAL_ba55e288_4_k_cu_a7df09966thrust24THRUST_300001_SM_1000_NS12placeholders2_1E)
_ZN34_INTERNAL_ba55e288_4_k_cu_a7df09966thrust24THRUST_300001_SM_1000_NS12placeholders2_1E:
	.zero		1
	.type		_ZN34_INTERNAL_ba55e288_4_k_cu_a7df09966thrust24THRUST_300001_SM_1000_NS12placeholders2_3E,@object
	.size		_ZN34_INTERNAL_ba55e288_4_k_cu_a7df09966thrust24THRUST_300001_SM_1000_NS12placeholders2_3E,(_ZN34_INTERNAL_ba55e288_4_k_cu_a7df09964cuda3std3__45__cpo5beginE - _ZN34_INTERNAL_ba55e288_4_k_cu_a7df09966thrust24THRUST_300001_SM_1000_NS12placeholders2_3E)
_ZN34_INTERNAL_ba55e288_4_k_cu_a7df09966thrust24THRUST_300001_SM_1000_NS12placeholders2_3E:
	.zero		1
	.type		_ZN34_INTERNAL_ba55e288_4_k_cu_a7df09964cuda3std3__45__cpo5beginE,@object
	.size		_ZN34_INTERNAL_ba55e288_4_k_cu_a7df09964cuda3std3__45__cpo5beginE,(_ZN34_INTERNAL_ba55e288_4_k_cu_a7df09964cuda3std6ranges3__45__cpo5beginE - _ZN34_INTERNAL_ba55e288_4_k_cu_a7df09964cuda3std3__45__cpo5beginE)
_ZN34_INTERNAL_ba55e288_4_k_cu_a7df09964cuda3std3__45__cpo5beginE:
	.zero		1
	.type		_ZN34_INTERNAL_ba55e288_4_k_cu_a7df09964cuda3std6ranges3__45__cpo5beginE,@object
	.size		_ZN34_INTERNAL_ba55e288_4_k_cu_a7df09964cuda3std6ranges3__45__cpo5beginE,(_ZN34_INTERNAL_ba55e288_4_k_cu_a7df09964cuda3std3__436_GLOBAL__N__ba55e288_4_k_cu_a7df09966ignoreE - _ZN34_INTERNAL_ba55e288_4_k_cu_a7df09964cuda3std6ranges3__45__cpo5beginE)
_ZN34_INTERNAL_ba55e288_4_k_cu_a7df09964cuda3std6ranges3__45__cpo5beginE:
	.zero		1
	.type		_ZN34_INTERNAL_ba55e288_4_k_cu_a7df09964cuda3std3__436_GLOBAL__N__ba55e288_4_k_cu_a7df09966ignoreE,@object
	.size		_ZN34_INTERNAL_ba55e288_4_k_cu_a7df09964cuda3std3__436_GLOBAL__N__ba55e288_4_k_cu_a7df09966ignoreE,(_ZN34_INTERNAL_ba55e288_4_k_cu_a7df09964cuda3std6ranges3__45__cpo4dataE - _ZN34_INTERNAL_ba55e288_4_k_cu_a7df09964cuda3std3__436_GLOBAL__N__ba55e288_4_k_cu_a7df09966ignoreE)
_ZN34_INTERNAL_ba55e288_4_k_cu_a7df09964cuda3std3__436_GLOBAL__N__ba55e288_4_k_cu_a7df09966ignoreE:
	.zero		1
	.type		_ZN34_INTERNAL_ba55e288_4_k_cu_a7df09964cuda3std6ranges3__45__cpo4dataE,@object
	.size		_ZN34_INTERNAL_ba55e288_4_k_cu_a7df09964cuda3std6ranges3__45__cpo4dataE,(_ZN34_INTERNAL_ba55e288_4_k_cu_a7df09966thrust24THRUST_300001_SM_1000_NS12placeholders2_7E - _ZN34_INTERNAL_ba55e288_4_k_cu_a7df09964cuda3std6ranges3__45__cpo4dataE)
_ZN34_INTERNAL_ba55e288_4_k_cu_a7df09964cuda3std6ranges3__45__cpo4dataE:
	.zero		1
	.type		_ZN34_INTERNAL_ba55e288_4_k_cu_a7df09966thrust24THRUST_300001_SM_1000_NS12placeholders2_7E,@object
	.size		_ZN34_INTERNAL_ba55e288_4_k_cu_a7df09966thrust24THRUST_300001_SM_1000_NS12placeholders2_7E,(_ZN34_INTERNAL_ba55e288_4_k_cu_a7df09964cuda3std3__45__cpo6rbeginE - _ZN34_INTERNAL_ba55e288_4_k_cu_a7df09966thrust24THRUST_300001_SM_1000_NS12placeholders2_7E)
_ZN34_INTERNAL_ba55e288_4_k_cu_a7df09966thrust24THRUST_300001_SM_1000_NS12placeholders2_7E:
	.zero		1
	.type		_ZN34_INTERNAL_ba55e288_4_k_cu_a7df09964cuda3std3__45__cpo6rbeginE,@object
	.size		_ZN34_INTERNAL_ba55e288_4_k_cu_a7df09964cuda3std3__45__cpo6rbeginE,(_ZN34_INTERNAL_ba55e288_4_k_cu_a7df09964cuda3std6ranges3__45__cpo7advanceE - _ZN34_INTERNAL_ba55e288_4_k_cu_a7df09964cuda3std3__45__cpo6rbeginE)
_ZN34_INTERNAL_ba55e288_4_k_cu_a7df09964cuda3std3__45__cpo6rbeginE:
	.zero		1
	.type		_ZN34_INTERNAL_ba55e288_4_k_cu_a7df09964cuda3std6ranges3__45__cpo7advanceE,@object
	.size		_ZN34_INTERNAL_ba55e288_4_k_cu_a7df09964cuda3std6ranges3__45__cpo7advanceE,(_ZN34_INTERNAL_ba55e288_4_k_cu_a7df09964cuda3std3__47nulloptE - _ZN34_INTERNAL_ba55e288_4_k_cu_a7df09964cuda3std6ranges3__45__cpo7advanceE)
_ZN34_INTERNAL_ba55e288_4_k_cu_a7df09964cuda3std6ranges3__45__cpo7advanceE:
	.zero		1
	.type		_ZN34_INTERNAL_ba55e288_4_k_cu_a7df09964cuda3std3__47nulloptE,@object
	.size		_ZN34_INTERNAL_ba55e288_4_k_cu_a7df09964cuda3std3__47nulloptE,(_ZN34_INTERNAL_ba55e288_4_k_cu_a7df09964cuda3std6ranges3__45__cpo8distanceE - _ZN34_INTERNAL_ba55e288_4_k_cu_a7df09964cuda3std3__47nulloptE)
_ZN34_INTERNAL_ba55e288_4_k_cu_a7df09964cuda3std3__47nulloptE:
	.zero		1
	.type		_ZN34_INTERNAL_ba55e288_4_k_cu_a7df09964cuda3std6ranges3__45__cpo8distanceE,@object
	.size		_ZN34_INTERNAL_ba55e288_4_k_cu_a7df09964cuda3std6ranges3__45__cpo8distanceE,(_ZN34_INTERNAL_ba55e288_4_k_cu_a7df09966thrust24THRUST_300001_SM_1000_NS12placeholders2_6E - _ZN34_INTERNAL_ba55e288_4_k_cu_a7df09964cuda3std6ranges3__45__cpo8distanceE)
_ZN34_INTERNAL_ba55e288_4_k_cu_a7df09964cuda3std6ranges3__45__cpo8distanceE:
	.zero		1
	.type		_ZN34_INTERNAL_ba55e288_4_k_cu_a7df09966thrust24THRUST_300001_SM_1000_NS12placeholders2_6E,@object
	.size		_ZN34_INTERNAL_ba55e288_4_k_cu_a7df09966thrust24THRUST_300001_SM_1000_NS12placeholders2_6E,(_ZN34_INTERNAL_ba55e288_4_k_cu_a7df09964cuda3std3__45__cpo4cendE - _ZN34_INTERNAL_ba55e288_4_k_cu_a7df09966thrust24THRUST_300001_SM_1000_NS12placeholders2_6E)
_ZN34_INTERNAL_ba55e288_4_k_cu_a7df09966thrust24THRUST_300001_SM_1000_NS12placeholders2_6E:
	.zero		1
	.type		_ZN34_INTERNAL_ba55e288_4_k_cu_a7df09964cuda3std3__45__cpo4cendE,@object
	.size		_ZN34_INTERNAL_ba55e288_4_k_cu_a7df09964cuda3std3__45__cpo4cendE,(_ZN34_INTERNAL_ba55e288_4_k_cu_a7df09964cuda3std6ranges3__45__cpo4cendE - _ZN34_INTERNAL_ba55e288_4_k_cu_a7df09964cuda3std3__45__cpo4cendE)
_ZN34_INTERNAL_ba55e288_4_k_cu_a7df09964cuda3std3__45__cpo4cendE:
	.zero		1
	.type		_ZN34_INTERNAL_ba55e288_4_k_cu_a7df09964cuda3std6ranges3__45__cpo4cendE,@object
	.size		_ZN34_INTERNAL_ba55e288_4_k_cu_a7df09964cuda3std6ranges3__45__cpo4cendE,(_ZN34_INTERNAL_ba55e288_4_k_cu_a7df09964cuda3std3__420unreachable_sentinelE - _ZN34_INTERNAL_ba55e288_4_k_cu_a7df09964cuda3std6ranges3__45__cpo4cendE)
_ZN34_INTERNAL_ba55e288_4_k_cu_a7df09964cuda3std6ranges3__45__cpo4cendE:
	.zero		1
	.type		_ZN34_INTERNAL_ba55e288_4_k_cu_a7df09964cuda3std3__420unreachable_sentinelE,@object
	.size		_ZN34_INTERNAL_ba55e288_4_k_cu_a7df09964cuda3std3__420unreachable_sentinelE,(_ZN34_INTERNAL_ba55e288_4_k_cu_a7df09964cuda3std6ranges3__45__cpo5ssizeE - _ZN34_INTERNAL_ba55e288_4_k_cu_a7df09964cuda3std3__420unreachable_sentinelE)
_ZN34_INTERNAL_ba55e288_4_k_cu_a7df09964cuda3std3__420unreachable_sentinelE:
	.zero		1
	.type		_ZN34_INTERNAL_ba55e288_4_k_cu_a7df09964cuda3std6ranges3__45__cpo5ssizeE,@object
	.size		_ZN34_INTERNAL_ba55e288_4_k_cu_a7df09964cuda3std6ranges3__45__cpo5ssizeE,(_ZN34_INTERNAL_ba55e288_4_k_cu_a7df09966thrust24THRUST_300001_SM_1000_NS12placeholders3_10E - _ZN34_INTERNAL_ba55e288_4_k_cu_a7df09964cuda3std6ranges3__45__cpo5ssizeE)
_ZN34_INTERNAL_ba55e288_4_k_cu_a7df09964cuda3std6ranges3__45__cpo5ssizeE:
	.zero		1
	.type		_ZN34_INTERNAL_ba55e288_4_k_cu_a7df09966thrust24THRUST_300001_SM_1000_NS12placeholders3_10E,@object
	.size		_ZN34_INTERNAL_ba55e288_4_k_cu_a7df09966thrust24THRUST_300001_SM_1000_NS12placeholders3_10E,(_ZN34_INTERNAL_ba55e288_4_k_cu_a7df09964cuda3std3__45__cpo5crendE - _ZN34_INTERNAL_ba55e288_4_k_cu_a7df09966thrust24THRUST_300001_SM_1000_NS12placeholders3_10E)
_ZN34_INTERNAL_ba55e288_4_k_cu_a7df09966thrust24THRUST_300001_SM_1000_NS12placeholders3_10E:
	.zero		1
	.type		_ZN34_INTERNAL_ba55e288_4_k_cu_a7df09964cuda3std3__45__cpo5crendE,@object
	.size		_ZN34_INTERNAL_ba55e288_4_k_cu_a7df09964cuda3std3__45__cpo5crendE,(_ZN34_INTERNAL_ba55e288_4_k_cu_a7df09964cuda3std6ranges3__45__cpo4prevE - _ZN34_INTERNAL_ba55e288_4_k_cu_a7df09964cuda3std3__45__cpo5crendE)
_ZN34_INTERNAL_ba55e288_4_k_cu_a7df09964cuda3std3__45__cpo5crendE:
	.zero		1
	.type		_ZN34_INTERNAL_ba55e288_4_k_cu_a7df09964cuda3std6ranges3__45__cpo4prevE,@object
	.size		_ZN34_INTERNAL_ba55e288_4_k_cu_a7df09964cuda3std6ranges3__45__cpo4prevE,(_ZN34_INTERNAL_ba55e288_4_k_cu_a7df09964cuda3std6ranges3__45__cpo9iter_moveE - _ZN34_INTERNAL_ba55e288_4_k_cu_a7df09964cuda3std6ranges3__45__cpo4prevE)
_ZN34_INTERNAL_ba55e288_4_k_cu_a7df09964cuda3std6ranges3__45__cpo4prevE:
	.zero		1
	.type		_ZN34_INTERNAL_ba55e288_4_k_cu_a7df09964cuda3std6ranges3__45__cpo9iter_moveE,@object
	.size		_ZN34_INTERNAL_ba55e288_4_k_cu_a7df09964cuda3std6ranges3__45__cpo9iter_moveE,(_ZN34_INTERNAL_ba55e288_4_k_cu_a7df09966thrust24THRUST_300001_SM_1000_NS12placeholders2_2E - _ZN34_INTERNAL_ba55e288_4_k_cu_a7df09964cuda3std6ranges3__45__cpo9iter_moveE)
_ZN34_INTERNAL_ba55e288_4_k_cu_a7df09964cuda3std6ranges3__45__cpo9iter_moveE:
	.zero		1
	.type		_ZN34_INTERNAL_ba55e288_4_k_cu_a7df09966thrust24THRUST_300001_SM_1000_NS12placeholders2_2E,@object
	.size		_ZN34_INTERNAL_ba55e288_4_k_cu_a7df09966thrust24THRUST_300001_SM_1000_NS12placeholders2_2E,(_ZN34_INTERNAL_ba55e288_4_k_cu_a7df09966thrust24THRUST_300001_SM_1000_NS12placeholders2_4E - _ZN34_INTERNAL_ba55e288_4_k_cu_a7df09966thrust24THRUST_300001_SM_1000_NS12placeholders2_2E)
_ZN34_INTERNAL_ba55e288_4_k_cu_a7df09966thrust24THRUST_300001_SM_1000_NS12placeholders2_2E:
	.zero		1
	.type		_ZN34_INTERNAL_ba55e288_4_k_cu_a7df09966thrust24THRUST_300001_SM_1000_NS12placeholders2_4E,@object
	.size		_ZN34_INTERNAL_ba55e288_4_k_cu_a7df09966thrust24THRUST_300001_SM_1000_NS12placeholders2_4E,(_ZN34_INTERNAL_ba55e288_4_k_cu_a7df09964cuda3std3__45__cpo3endE - _ZN34_INTERNAL_ba55e288_4_k_cu_a7df09966thrust24THRUST_300001_SM_1000_NS12placeholders2_4E)
_ZN34_INTERNAL_ba55e288_4_k_cu_a7df09966thrust24THRUST_300001_SM_1000_NS12placeholders2_4E:
	.zero		1
	.type		_ZN34_INTERNAL_ba55e288_4_k_cu_a7df09964cuda3std3__45__cpo3endE,@object
	.size		_ZN34_INTERNAL_ba55e288_4_k_cu_a7df09964cuda3std3__45__cpo3endE,(_ZN34_INTERNAL_ba55e288_4_k_cu_a7df09964cuda3std6ranges3__45__cpo3endE - _ZN34_INTERNAL_ba55e288_4_k_cu_a7df09964cuda3std3__45__cpo3endE)
_ZN34_INTERNAL_ba55e288_4_k_cu_a7df09964cuda3std3__45__cpo3endE:
	.zero		1
	.type		_ZN34_INTERNAL_ba55e288_4_k_cu_a7df09964cuda3std6ranges3__45__cpo3endE,@object
	.size		_ZN34_INTERNAL_ba55e288_4_k_cu_a7df09964cuda3std6ranges3__45__cpo3endE,(_ZN34_INTERNAL_ba55e288_4_k_cu_a7df09964cuda3std3__419piecewise_constructE - _ZN34_INTERNAL_ba55e288_4_k_cu_a7df09964cuda3std6ranges3__45__cpo3endE)
_ZN34_INTERNAL_ba55e288_4_k_cu_a7df09964cuda3std6ranges3__45__cpo3endE:
	.zero		1
	.type		_ZN34_INTERNAL_ba55e288_4_k_cu_a7df09964cuda3std3__419piecewise_constructE,@object
	.size		_ZN34_INTERNAL_ba55e288_4_k_cu_a7df09964cuda3std3__419piecewise_constructE,(_ZN34_INTERNAL_ba55e288_4_k_cu_a7df09964cuda3std6ranges3__45__cpo5cdataE - _ZN34_INTERNAL_ba55e288_4_k_cu_a7df09964cuda3std3__419piecewise_constructE)
_ZN34_INTERNAL_ba55e288_4_k_cu_a7df09964cuda3std3__419piecewise_constructE:
	.zero		1
	.type		_ZN34_INTERNAL_ba55e288_4_k_cu_a7df09964cuda3std6ranges3__45__cpo5cdataE,@object
	.size		_ZN34_INTERNAL_ba55e288_4_k_cu_a7df09964cuda3std6ranges3__45__cpo5cdataE,(_ZN34_INTERNAL_ba55e288_4_k_cu_a7df09966thrust24THRUST_300001_SM_1000_NS12placeholders2_8E - _ZN34_INTERNAL_ba55e288_4_k_cu_a7df09964cuda3std6ranges3__45__cpo5cdataE)
_ZN34_INTERNAL_ba55e288_4_k_cu_a7df09964cuda3std6ranges3__45__cpo5cdataE:
	.zero		1
	.type		_ZN34_INTERNAL_ba55e288_4_k_cu_a7df09966thrust24THRUST_300001_SM_1000_NS12placeholders2_8E,@object
	.size		_ZN34_INTERNAL_ba55e288_4_k_cu_a7df09966thrust24THRUST_300001_SM_1000_NS12placeholders2_8E,(_ZN34_INTERNAL_ba55e288_4_k_cu_a7df09964cuda3std3__45__cpo4rendE - _ZN34_INTERNAL_ba55e288_4_k_cu_a7df09966thrust24THRUST_300001_SM_1000_NS12placeholders2_8E)
_ZN34_INTERNAL_ba55e288_4_k_cu_a7df09966thrust24THRUST_300001_SM_1000_NS12placeholders2_8E:
	.zero		1
	.type		_ZN34_INTERNAL_ba55e288_4_k_cu_a7df09964cuda3std3__45__cpo4rendE,@object
	.size		_ZN34_INTERNAL_ba55e288_4_k_cu_a7df09964cuda3std3__45__cpo4rendE,(_ZN34_INTERNAL_ba55e288_4_k_cu_a7df09964cuda3std6ranges3__45__cpo9iter_swapE - _ZN34_INTERNAL_ba55e288_4_k_cu_a7df09964cuda3std3__45__cpo4rendE)
_ZN34_INTERNAL_ba55e288_4_k_cu_a7df09964cuda3std3__45__cpo4rendE:
	.zero		1
	.type		_ZN34_INTERNAL_ba55e288_4_k_cu_a7df09964cuda3std6ranges3__45__cpo9iter_swapE,@object
	.size		_ZN34_INTERNAL_ba55e288_4_k_cu_a7df09964cuda3std6ranges3__45__cpo9iter_swapE,(_ZN34_INTERNAL_ba55e288_4_k_cu_a7df09964cuda3std3__48unexpectE - _ZN34_INTERNAL_ba55e288_4_k_cu_a7df09964cuda3std6ranges3__45__cpo9iter_swapE)
_ZN34_INTERNAL_ba55e288_4_k_cu_a7df09964cuda3std6ranges3__45__cpo9iter_swapE:
	.zero		1
	.type		_ZN34_INTERNAL_ba55e288_4_k_cu_a7df09964cuda3std3__48unexpectE,@object
	.size		_ZN34_INTERNAL_ba55e288_4_k_cu_a7df09964cuda3std3__48unexpectE,(_ZN34_INTERNAL_ba55e288_4_k_cu_a7df09966thrust24THRUST_300001_SM_1000_NS6system6detail10sequential3seqE - _ZN34_INTERNAL_ba55e288_4_k_cu_a7df09964cuda3std3__48unexpectE)
_ZN34_INTERNAL_ba55e288_4_k_cu_a7df09964cuda3std3__48unexpectE:
	.zero		1
	.type		_ZN34_INTERNAL_ba55e288_4_k_cu_a7df09966thrust24THRUST_300001_SM_1000_NS6system6detail10sequential3seqE,@object
	.size		_ZN34_INTERNAL_ba55e288_4_k_cu_a7df09966thrust24THRUST_300001_SM_1000_NS6system6detail10sequential3seqE,(.L_29 - _ZN34_INTERNAL_ba55e288_4_k_cu_a7df09966thrust24THRUST_300001_SM_1000_NS6system6detail10sequential3seqE)
_ZN34_INTERNAL_ba55e288_4_k_cu_a7df09966thrust24THRUST_300001_SM_1000_NS6system6detail10sequential3seqE:
	.zero		1
.L_29:


//--------------------- .nv.shared.moe_sum_bf16_kernel --------------------------
	.section	.nv.shared.moe_sum_bf16_kernel,"aw",@nobits
	.sectionflags	@""
	.align	16
	.zero		1024


//--------------------- .nv.shared.moe_sum_kernel --------------------------
	.section	.nv.shared.moe_sum_kernel,"aw",@nobits
	.sectionflags	@""
	.align	16
	.zero		1024


//--------------------- .nv.shared.moe_align_block_size_small_kernel --------------------------
	.section	.nv.shared.moe_align_block_size_small_kernel,"aw",@nobits
	.sectionflags	@""
	.align	16
	.zero		1024


//--------------------- .nv.shared.moe_sort_tokens_kernel --------------------------
	.section	.nv.shared.moe_sort_tokens_kernel,"aw",@nobits
	.sectionflags	@""
	.align	16
	.zero		1024


//--------------------- .nv.shared.moe_align_block_size_kernel --------------------------
	.section	.nv.shared.moe_align_block_size_kernel,"aw",@nobits
	.sectionflags	@""
	.align	16
.nv.shared.moe_align_block_size_kernel:
	.zero		5280


//--------------------- .nv.constant0._ZN3cub18CUB_300001_SM_10006detail11EmptyKernelIvEEvv --------------------------
	.section	.nv.constant0._ZN3cub18CUB_300001_SM_10006detail11EmptyKernelIvEEvv,"a",@progbits
	.sectionflags	@""
	.align	4
.nv.constant0._ZN3cub18CUB_300001_SM_10006detail11EmptyKernelIvEEvv:
	.zero		896


//--------------------- .nv.constant0.moe_sum_bf16_kernel --------------------------
	.section	.nv.constant0.moe_sum_bf16_kernel,"a",@progbits
	.sectionflags	@""
	.align	4
.nv.constant0.moe_sum_bf16_kernel:
	.zero		920


//--------------------- .nv.constant0.moe_sum_kernel --------------------------
	.section	.nv.constant0.moe_sum_kernel,"a",@progbits
	.sectionflags	@""
	.align	4
.nv.constant0.moe_sum_kernel:
	.zero		920


//--------------------- .nv.constant0.moe_align_block_size_small_kernel --------------------------
	.section	.nv.constant0.moe_align_block_size_small_kernel,"a",@progbits
	.sectionflags	@""
	.align	4
.nv.constant0.moe_align_block_size_small_kernel:
	.zero		944


//--------------------- .nv.constant0.moe_sort_tokens_kernel --------------------------
	.section	.nv.constant0.moe_sort_tokens_kernel,"a",@progbits
	.sectionflags	@""
	.align	4
.nv.constant0.moe_sort_tokens_kernel:
	.zero		932


//--------------------- .nv.constant0.moe_align_block_size_kernel --------------------------
	.section	.nv.constant0.moe_align_block_size_kernel,"a",@progbits
	.sectionflags	@""
	.align	4
.nv.constant0.moe_align_block_size_kernel:
	.zero		952


//--------------------- SYMBOLS --------------------------

	.type		.nv.reservedSmem.offset0,@object
	.size		.nv.reservedSmem.offset0,0x4
	.type		.nv.reservedSmem.cap,@object
	.size		.nv.reservedSmem.cap,0x4
